// auto-generated by cutlass_sweep.gemm — config: {"arch": "sm_90", "cluster_m": 2, "cluster_n": 1, "dtype": "int8", "dtype_b": "int8", "layout": "nt", "stages": 0, "tile_k": 32, "tile_m": 256, "tile_n": 32}
#include "cutlass/cutlass.h"
#include "cutlass/gemm/collective/collective_builder.hpp"
#include "cutlass/gemm/device/gemm_universal_adapter.h"
#include "cutlass/gemm/kernel/gemm_universal.hpp"
#include "cutlass/epilogue/collective/collective_builder.hpp"

using ElemA = int8_t;
using ElemB = int8_t;
using ElemCD = int8_t;
using Acc  = int32_t;
using TileShape    = cute::Shape<cute::_256, cute::_32, cute::_32>;
using ClusterShape = cute::Shape<cute::_2, cute::_1, cute::_1>;

using CollectiveEpilogue = typename cutlass::epilogue::collective::CollectiveBuilder<
    cutlass::arch::Sm90, cutlass::arch::OpClassTensorOp,
    TileShape, ClusterShape,
    cutlass::epilogue::collective::EpilogueTileAuto,
    Acc, Acc,
    ElemCD, cutlass::layout::RowMajor, 128 / cutlass::sizeof_bits<ElemCD>::value,
    ElemCD, cutlass::layout::RowMajor, 128 / cutlass::sizeof_bits<ElemCD>::value,
    cutlass::epilogue::collective::EpilogueScheduleAuto
  >::CollectiveOp;

using CollectiveMainloop = typename cutlass::gemm::collective::CollectiveBuilder<
    cutlass::arch::Sm90, cutlass::arch::OpClassTensorOp,
    ElemA, cutlass::layout::RowMajor, 128 / cutlass::sizeof_bits<ElemA>::value,
    ElemB, cutlass::layout::ColumnMajor, 128 / cutlass::sizeof_bits<ElemB>::value,
    Acc,
    TileShape, ClusterShape,
    cutlass::gemm::collective::StageCountAutoCarveout<static_cast<int>(sizeof(typename CollectiveEpilogue::SharedStorage))>,
    cutlass::gemm::collective::KernelScheduleAuto
  >::CollectiveOp;

using GemmKernel = cutlass::gemm::kernel::GemmUniversal<
    cute::Shape<int,int,int,int>,
    CollectiveMainloop,
    CollectiveEpilogue
>;
using Gemm = cutlass::gemm::device::GemmUniversalAdapter<GemmKernel>;

// Force the device kernel symbol into the cubin without needing a host main.
auto* _anchor = &cutlass::device_kernel<GemmKernel>;


// ===== COMPILED SASS (sm_90a) =====

	.target	sm_90a

	.elftype	@"ET_EXEC"


//--------------------- .note.nv.tkinfo           --------------------------
	.section	.note.nv.tkinfo,"",@"SHT_NOTE"
	.sectionflags	@"SHF_NOTE_NV_TKINFO"
	.tkinfo
        /*0018*/ 	.word	0x00000002
        /*0030*/ 	.string	""
        /*0030*/ 	.string	"ptxas"
        /*0030*/ 	.string	"Cuda compilation tools, release 13.0, V13.0.88"
        /*0030*/ 	.string	"Build cuda_13.0.r13.0/compiler.36424714_0"
        /*0030*/ 	.string	"-arch sm_90a -m 64 "



//--------------------- .note.nv.cuinfo           --------------------------
	.section	.note.nv.cuinfo,"",@"SHT_NOTE"
	.sectionflags	@"SHF_NOTE_NV_CUINFO"
        /*0018*/ 	.short	0x0002
        /*001a*/ 	.short	0x005a
        /*001c*/ 	.short	0x0082
	.zero		2


//--------------------- .nv.info                  --------------------------
	.section	.nv.info,"",@"SHT_CUDA_INFO"
	.align	4


	//----- nvinfo : EIATTR_REGCOUNT
	.align		4
        /*0000*/ 	.byte	0x04, 0x2f
        /*0002*/ 	.short	(.L_15 - .L_14)
	.align		4
.L_14:
        /*0004*/ 	.word	index@(_ZN7cutlass13device_kernelINS_4gemm6kernel13GemmUniversalIN4cute5tupleIJiiiiEEENS1_10collective13CollectiveMmaINS1_34MainloopSm90TmaGmmaWarpSpecializedILi25ENS5_IJNS4_1CILi2EEENSA_ILi1EEESC_EEENS1_35KernelTmaWarpSpecializedCooperativeEEENS5_IJNSA_ILi256EEENSA_ILi32EEESH_EEEaNS5_IJlSC_lEEEaSJ_NS4_8TiledMMAINS4_8MMA_AtomIJNS4_4SM904GMMA26MMA_64x32x32_S32S8S8_SS_TNEEEENS4_6LayoutISD_NS5_IJSC_NSA_ILi0EEESR_EEEEENS5_IJNS4_10UnderscoreESU_SU_EEEEENS4_13SM90_TMA_LOADENS4_14ComposedLayoutINS4_7SwizzleILi1ELi4ELi3EEENS4_18smem_ptr_flag_bitsILi8EEENSQ_INS5_IJNSA_ILi8EEESH_EEENS5_IJSH_SC_EEEEEEEvNS4_8identityENS4_23SM90_TMA_LOAD_MULTICASTES17_vS18_EENS_8epilogue10collective6detail29Sm90TmaWarpSpecializedAdapterINS1C_15DefaultEpilogueIaSJ_SJ_NS1B_6thread17LinearCombinationIaLi1EiiLNS1G_9ScaleType4KindE0ELNS_15FloatRoundStyleE2EaEENS1_15EpilogueDefaultEEEEEvvEEEEvNT_6ParamsE)
        /*0008*/ 	.word	0x000000a8


	//----- nvinfo : EIATTR_FRAME_SIZE
	.align		4
.L_15:
        /*000c*/ 	.byte	0x04, 0x11
        /*000e*/ 	.short	(.L_17 - .L_16)
	.align		4
.L_16:
        /*0010*/ 	.word	index@(_ZN7cutlass13device_kernelINS_4gemm6kernel13GemmUniversalIN4cute5tupleIJiiiiEEENS1_10collective13CollectiveMmaINS1_34MainloopSm90TmaGmmaWarpSpecializedILi25ENS5_IJNS4_1CILi2EEENSA_ILi1EEESC_EEENS1_35KernelTmaWarpSpecializedCooperativeEEENS5_IJNSA_ILi256EEENSA_ILi32EEESH_EEEaNS5_IJlSC_lEEEaSJ_NS4_8TiledMMAINS4_8MMA_AtomIJNS4_4SM904GMMA26MMA_64x32x32_S32S8S8_SS_TNEEEENS4_6LayoutISD_NS5_IJSC_NSA_ILi0EEESR_EEEEENS5_IJNS4_10UnderscoreESU_SU_EEEEENS4_13SM90_TMA_LOADENS4_14ComposedLayoutINS4_7SwizzleILi1ELi4ELi3EEENS4_18smem_ptr_flag_bitsILi8EEENSQ_INS5_IJNSA_ILi8EEESH_EEENS5_IJSH_SC_EEEEEEEvNS4_8identityENS4_23SM90_TMA_LOAD_MULTICASTES17_vS18_EENS_8epilogue10collective6detail29Sm90TmaWarpSpecializedAdapterINS1C_15DefaultEpilogueIaSJ_SJ_NS1B_6thread17LinearCombinationIaLi1EiiLNS1G_9ScaleType4KindE0ELNS_15FloatRoundStyleE2EaEENS1_15EpilogueDefaultEEEEEvvEEEEvNT_6ParamsE)
        /*0014*/ 	.word	0x00000000


	//----- nvinfo : EIATTR_MIN_STACK_SIZE
	.align		4
.L_17:
        /*0018*/ 	.byte	0x04, 0x12
        /*001a*/ 	.short	(.L_19 - .L_18)
	.align		4
.L_18:
        /*001c*/ 	.word	index@(_ZN7cutlass13device_kernelINS_4gemm6kernel13GemmUniversalIN4cute5tupleIJiiiiEEENS1_10collective13CollectiveMmaINS1_34MainloopSm90TmaGmmaWarpSpecializedILi25ENS5_IJNS4_1CILi2EEENSA_ILi1EEESC_EEENS1_35KernelTmaWarpSpecializedCooperativeEEENS5_IJNSA_ILi256EEENSA_ILi32EEESH_EEEaNS5_IJlSC_lEEEaSJ_NS4_8TiledMMAINS4_8MMA_AtomIJNS4_4SM904GMMA26MMA_64x32x32_S32S8S8_SS_TNEEEENS4_6LayoutISD_NS5_IJSC_NSA_ILi0EEESR_EEEEENS5_IJNS4_10UnderscoreESU_SU_EEEEENS4_13SM90_TMA_LOADENS4_14ComposedLayoutINS4_7SwizzleILi1ELi4ELi3EEENS4_18smem_ptr_flag_bitsILi8EEENSQ_INS5_IJNSA_ILi8EEESH_EEENS5_IJSH_SC_EEEEEEEvNS4_8identityENS4_23SM90_TMA_LOAD_MULTICASTES17_vS18_EENS_8epilogue10collective6detail29Sm90TmaWarpSpecializedAdapterINS1C_15DefaultEpilogueIaSJ_SJ_NS1B_6thread17LinearCombinationIaLi1EiiLNS1G_9ScaleType4KindE0ELNS_15FloatRoundStyleE2EaEENS1_15EpilogueDefaultEEEEEvvEEEEvNT_6ParamsE)
        /*0020*/ 	.word	0x00000000
.L_19:


//--------------------- .nv.compat                --------------------------
	.section	.nv.compat,"",@"SHT_CUDA_COMPAT_INFO"
	.align	4
        /*0000*/ 	.byte	0x02, 0x09, 0x01, 0x00, 0x02, 0x02, 0x04, 0x00, 0x02, 0x05, 0x05, 0x00, 0x03, 0x07, 0x01, 0x01
        /*0010*/ 	.byte	0x02, 0x03, 0x01, 0x00, 0x02, 0x06, 0x01, 0x00, 0x04, 0x0b, 0x08, 0x00, 0x00, 0x00, 0x00, 0x00
        /*0020*/ 	.byte	0x00, 0x00, 0x00, 0x00


//--------------------- .nv.info._ZN7cutlass13device_kernelINS_4gemm6kernel13GemmUniversalIN4cute5tupleIJiiiiEEENS1_10collective13CollectiveMmaINS1_34MainloopSm90TmaGmmaWarpSpecializedILi25ENS5_IJNS4_1CILi2EEENSA_ILi1EEESC_EEENS1_35KernelTmaWarpSpecializedCooperativeEEENS5_IJNSA_ILi256EEENSA_ILi32EEESH_EEEaNS5_IJlSC_lEEEaSJ_NS4_8TiledMMAINS4_8MMA_AtomIJNS4_4SM904GMMA26MMA_64x32x32_S32S8S8_SS_TNEEEENS4_6LayoutISD_NS5_IJSC_NSA_ILi0EEESR_EEEEENS5_IJNS4_10UnderscoreESU_SU_EEEEENS4_13SM90_TMA_LOADENS4_14ComposedLayoutINS4_7SwizzleILi1ELi4ELi3EEENS4_18smem_ptr_flag_bitsILi8EEENSQ_INS5_IJNSA_ILi8EEESH_EEENS5_IJSH_SC_EEEEEEEvNS4_8identityENS4_23SM90_TMA_LOAD_MULTICASTES17_vS18_EENS_8epilogue10collective6detail29Sm90TmaWarpSpecializedAdapterINS1C_15DefaultEpilogueIaSJ_SJ_NS1B_6thread17LinearCombinationIaLi1EiiLNS1G_9ScaleType4KindE0ELNS_15FloatRoundStyleE2EaEENS1_15EpilogueDefaultEEEEEvvEEEEvNT_6ParamsE --------------------------
	.section	.nv.info._ZN7cutlass13device_kernelINS_4gemm6kernel13GemmUniversalIN4cute5tupleIJiiiiEEENS1_10collective13CollectiveMmaINS1_34MainloopSm90TmaGmmaWarpSpecializedILi25ENS5_IJNS4_1CILi2EEENSA_ILi1EEESC_EEENS1_35KernelTmaWarpSpecializedCooperativeEEENS5_IJNSA_ILi256EEENSA_ILi32EEESH_EEEaNS5_IJlSC_lEEEaSJ_NS4_8TiledMMAINS4_8MMA_AtomIJNS4_4SM904GMMA26MMA_64x32x32_S32S8S8_SS_TNEEEENS4_6LayoutISD_NS5_IJSC_NSA_ILi0EEESR_EEEEENS5_IJNS4_10UnderscoreESU_SU_EEEEENS4_13SM90_TMA_LOADENS4_14ComposedLayoutINS4_7SwizzleILi1ELi4ELi3EEENS4_18smem_ptr_flag_bitsILi8EEENSQ_INS5_IJNSA_ILi8EEESH_EEENS5_IJSH_SC_EEEEEEEvNS4_8identityENS4_23SM90_TMA_LOAD_MULTICASTES17_vS18_EENS_8epilogue10collective6detail29Sm90TmaWarpSpecializedAdapterINS1C_15DefaultEpilogueIaSJ_SJ_NS1B_6thread17LinearCombinationIaLi1EiiLNS1G_9ScaleType4KindE0ELNS_15FloatRoundStyleE2EaEENS1_15EpilogueDefaultEEEEEvvEEEEvNT_6ParamsE,"",@"SHT_CUDA_INFO"
	.sectionflags	@""
	.align	4


	//----- nvinfo : EIATTR_CUDA_API_VERSION
	.align		4
        /*0000*/ 	.byte	0x04, 0x37
        /*0002*/ 	.short	(.L_21 - .L_20)
.L_20:
        /*0004*/ 	.word	0x00000082


	//----- nvinfo : EIATTR_KPARAM_INFO
	.align		4
.L_21:
        /*0008*/ 	.byte	0x04, 0x17
        /*000a*/ 	.short	(.L_23 - .L_22)
.L_22:
        /*000c*/ 	.word	0x00000000
        /*0010*/ 	.short	0x0000
        /*0012*/ 	.short	0x0070
        /*0014*/ 	.byte	0x00, 0xf0, 0x01, 0x10


	//----- nvinfo : EIATTR_SPARSE_MMA_MASK
	.align		4
.L_23:
        /*0018*/ 	.byte	0x03, 0x50
        /*001a*/ 	.short	0x0000


	//----- nvinfo : EIATTR_MAXREG_COUNT
	.align		4
        /*001c*/ 	.byte	0x03, 0x1b
        /*001e*/ 	.short	0x00a8


	//----- nvinfo : EIATTR_NUM_BARRIERS
	.align		4
        /*0020*/ 	.byte	0x02, 0x4c
        /*0022*/ 	.byte	0x01
	.zero		1


	//----- nvinfo : EIATTR_EXTERNS
	.align		4
        /*0024*/ 	.byte	0x04, 0x0f
        /*0026*/ 	.short	(.L_25 - .L_24)


	//   ....[0]....
	.align		4
.L_24:
        /*0028*/ 	.word	index@(__assertfail)


	//----- nvinfo : EIATTR_MERCURY_ISA_VERSION
	.align		4
.L_25:
        /*002c*/ 	.byte	0x03, 0x5f
        /*002e*/ 	.short	0x0101


	//----- nvinfo : EIATTR_INT_WARP_WIDE_INSTR_OFFSETS
	.align		4
        /*0030*/ 	.byte	0x04, 0x31
        /*0032*/ 	.short	(.L_27 - .L_26)


	//   ....[0]....
.L_26:
        /*0034*/ 	.word	0x00000750


	//   ....[1]....
        /*0038*/ 	.word	0x00000780


	//   ....[2]....
        /*003c*/ 	.word	0x00000940


	//----- nvinfo : EIATTR_COOP_GROUP_MASK_REGIDS
	.align		4
.L_27:
        /*0040*/ 	.byte	0x04, 0x29
        /*0042*/ 	.short	(.L_29 - .L_28)


	//   ....[0]....
.L_28:
        /*0044*/ 	.word	0xffffffff


	//   ....[1]....
        /*0048*/ 	.word	0xffffffff


	//   ....[2]....
        /*004c*/ 	.word	0xffffffff


	//   ....[3]....
        /*0050*/ 	.word	0xffffffff


	//   ....[4]....
        /*0054*/ 	.word	0xffffffff


	//   ....[5]....
        /*0058*/ 	.word	0xffffffff


	//----- nvinfo : EIATTR_COOP_GROUP_INSTR_OFFSETS
	.align		4
.L_29:
        /*005c*/ 	.byte	0x04, 0x28
        /*005e*/ 	.short	(.L_31 - .L_30)


	//   ....[0]....
.L_30:
        /*0060*/ 	.word	0x00000060


	//   ....[1]....
        /*0064*/ 	.word	0x00000070


	//   ....[2]....
        /*0068*/ 	.word	0x00000130


	//   ....[3]....
        /*006c*/ 	.word	0x000005a0


	//   ....[4]....
        /*0070*/ 	.word	0x00000ac0


	//   ....[5]....
        /*0074*/ 	.word	0x000014f0


	//----- nvinfo : EIATTR_REG_RECONFIG
	.align		4
.L_31:
        /*0078*/ 	.byte	0x01, 0x54
	.zero		2


	//----- nvinfo : EIATTR_SYSCALL_OFFSETS
	.align		4
        /*007c*/ 	.byte	0x04, 0x46
        /*007e*/ 	.short	(.L_33 - .L_32)


	//   ....[0]....
.L_32:
        /*0080*/ 	.word	0x000016c0


	//----- nvinfo : EIATTR_MBARRIER_INSTR_OFFSETS
	.align		4
.L_33:
        /*0084*/ 	.byte	0x04, 0x39
        /*0086*/ 	.short	(.L_35 - .L_34)


	//   ....[0]....
.L_34:
        /*0088*/ 	.word	0x00000250
        /*008c*/ 	.word	0x000000ff
        /*0090*/ 	.word	0x00000000
        /*0094*/ 	.short	0x0100
        /*0096*/ 	.byte	0x08
	.zero		1


	//   ....[1]....
        /*0098*/ 	.word	0x00000260
        /*009c*/ 	.word	0x000000ff
        /*00a0*/ 	.word	0x000000c8
        /*00a4*/ 	.short	0x0100
        /*00a6*/ 	.byte	0x08
	.zero		1


	//   ....[2]....
        /*00a8*/ 	.word	0x00000270
        /*00ac*/ 	.word	0x000000ff
        /*00b0*/ 	.word	0x00000008
        /*00b4*/ 	.short	0x0100
        /*00b6*/ 	.byte	0x08
	.zero		1


	//   ....[3]....
        /*00b8*/ 	.word	0x00000280
        /*00bc*/ 	.word	0x000000ff
        /*00c0*/ 	.word	0x000000d0
        /*00c4*/ 	.short	0x0100
        /*00c6*/ 	.byte	0x08
	.zero		1


	//   ....[4]....
        /*00c8*/ 	.word	0x00000290
        /*00cc*/ 	.word	0x000000ff
        /*00d0*/ 	.word	0x00000010
        /*00d4*/ 	.short	0x0100
        /*00d6*/ 	.byte	0x08
	.zero		1


	//   ....[5]....
        /*00d8*/ 	.word	0x000002a0
        /*00dc*/ 	.word	0x000000ff
        /*00e0*/ 	.word	0x000000d8
        /*00e4*/ 	.short	0x0100
        /*00e6*/ 	.byte	0x08
	.zero		1


	//   ....[6]....
        /*00e8*/ 	.word	0x000002b0
        /*00ec*/ 	.word	0x000000ff
        /*00f0*/ 	.word	0x00000018
        /*00f4*/ 	.short	0x0100
        /*00f6*/ 	.byte	0x08
	.zero		1


	//   ....[7]....
        /*00f8*/ 	.word	0x000002c0
        /*00fc*/ 	.word	0x000000ff
        /*0100*/ 	.word	0x000000e0
        /*0104*/ 	.short	0x0100
        /*0106*/ 	.byte	0x08
	.zero		1


	//   ....[8]....
        /*0108*/ 	.word	0x000002d0
        /*010c*/ 	.word	0x000000ff
        /*0110*/ 	.word	0x00000020
        /*0114*/ 	.short	0x0100
        /*0116*/ 	.byte	0x08
	.zero		1


	//   ....[9]....
        /*0118*/ 	.word	0x000002e0
        /*011c*/ 	.word	0x000000ff
        /*0120*/ 	.word	0x000000e8
        /*0124*/ 	.short	0x0100
        /*0126*/ 	.byte	0x08
	.zero		1


	//   ....[10]....
        /*0128*/ 	.word	0x000002f0
        /*012c*/ 	.word	0x000000ff
        /*0130*/ 	.word	0x00000028
        /*0134*/ 	.short	0x0100
        /*0136*/ 	.byte	0x08
	.zero		1


	//   ....[11]....
        /*0138*/ 	.word	0x00000300
        /*013c*/ 	.word	0x000000ff
        /*0140*/ 	.word	0x000000f0
        /*0144*/ 	.short	0x0100
        /*0146*/ 	.byte	0x08
	.zero		1


	//   ....[12]....
        /*0148*/ 	.word	0x00000310
        /*014c*/ 	.word	0x000000ff
        /*0150*/ 	.word	0x00000030
        /*0154*/ 	.short	0x0100
        /*0156*/ 	.byte	0x08
	.zero		1


	//   ....[13]....
        /*0158*/ 	.word	0x00000320
        /*015c*/ 	.word	0x000000ff
        /*0160*/ 	.word	0x000000f8
        /*0164*/ 	.short	0x0100
        /*0166*/ 	.byte	0x08
	.zero		1


	//   ....[14]....
        /*0168*/ 	.word	0x00000330
        /*016c*/ 	.word	0x000000ff
        /*0170*/ 	.word	0x00000038
        /*0174*/ 	.short	0x0100
        /*0176*/ 	.byte	0x08
	.zero		1


	//   ....[15]....
        /*0178*/ 	.word	0x00000340
        /*017c*/ 	.word	0x000000ff
        /*0180*/ 	.word	0x00000100
        /*0184*/ 	.short	0x0100
        /*0186*/ 	.byte	0x08
	.zero		1


	//   ....[16]....
        /*0188*/ 	.word	0x00000350
        /*018c*/ 	.word	0x000000ff
        /*0190*/ 	.word	0x00000040
        /*0194*/ 	.short	0x0100
        /*0196*/ 	.byte	0x08
	.zero		1


	//   ....[17]....
        /*0198*/ 	.word	0x00000360
        /*019c*/ 	.word	0x000000ff
        /*01a0*/ 	.word	0x00000108
        /*01a4*/ 	.short	0x0100
        /*01a6*/ 	.byte	0x08
	.zero		1


	//   ....[18]....
        /*01a8*/ 	.word	0x00000370
        /*01ac*/ 	.word	0x000000ff
        /*01b0*/ 	.word	0x00000048
        /*01b4*/ 	.short	0x0100
        /*01b6*/ 	.byte	0x08
	.zero		1


	//   ....[19]....
        /*01b8*/ 	.word	0x00000380
        /*01bc*/ 	.word	0x000000ff
        /*01c0*/ 	.word	0x00000110
        /*01c4*/ 	.short	0x0100
        /*01c6*/ 	.byte	0x08
	.zero		1


	//   ....[20]....
        /*01c8*/ 	.word	0x00000390
        /*01cc*/ 	.word	0x000000ff
        /*01d0*/ 	.word	0x00000050
        /*01d4*/ 	.short	0x0100
        /*01d6*/ 	.byte	0x08
	.zero		1


	//   ....[21]....
        /*01d8*/ 	.word	0x000003a0
        /*01dc*/ 	.word	0x000000ff
        /*01e0*/ 	.word	0x00000118
        /*01e4*/ 	.short	0x0100
        /*01e6*/ 	.byte	0x08
	.zero		1


	//   ....[22]....
        /*01e8*/ 	.word	0x000003b0
        /*01ec*/ 	.word	0x000000ff
        /*01f0*/ 	.word	0x00000058
        /*01f4*/ 	.short	0x0100
        /*01f6*/ 	.byte	0x08
	.zero		1


	//   ....[23]....
        /*01f8*/ 	.word	0x000003c0
        /*01fc*/ 	.word	0x000000ff
        /*0200*/ 	.word	0x00000120
        /*0204*/ 	.short	0x0100
        /*0206*/ 	.byte	0x08
	.zero		1


	//   ....[24]....
        /*0208*/ 	.word	0x000003d0
        /*020c*/ 	.word	0x000000ff
        /*0210*/ 	.word	0x00000060
        /*0214*/ 	.short	0x0100
        /*0216*/ 	.byte	0x08
	.zero		1


	//   ....[25]....
        /*0218*/ 	.word	0x000003e0
        /*021c*/ 	.word	0x000000ff
        /*0220*/ 	.word	0x00000128
        /*0224*/ 	.short	0x0100
        /*0226*/ 	.byte	0x08
	.zero		1


	//   ....[26]....
        /*0228*/ 	.word	0x000003f0
        /*022c*/ 	.word	0x000000ff
        /*0230*/ 	.word	0x00000068
        /*0234*/ 	.short	0x0100
        /*0236*/ 	.byte	0x08
	.zero		1


	//   ....[27]....
        /*0238*/ 	.word	0x00000400
        /*023c*/ 	.word	0x000000ff
        /*0240*/ 	.word	0x00000130
        /*0244*/ 	.short	0x0100
        /*0246*/ 	.byte	0x08
	.zero		1


	//   ....[28]....
        /*0248*/ 	.word	0x00000410
        /*024c*/ 	.word	0x000000ff
        /*0250*/ 	.word	0x00000070
        /*0254*/ 	.short	0x0100
        /*0256*/ 	.byte	0x08
	.zero		1


	//   ....[29]....
        /*0258*/ 	.word	0x00000420
        /*025c*/ 	.word	0x000000ff
        /*0260*/ 	.word	0x00000138
        /*0264*/ 	.short	0x0100
        /*0266*/ 	.byte	0x08
	.zero		1


	//   ....[30]....
        /*0268*/ 	.word	0x00000430
        /*026c*/ 	.word	0x000000ff
        /*0270*/ 	.word	0x00000078
        /*0274*/ 	.short	0x0100
        /*0276*/ 	.byte	0x08
	.zero		1


	//   ....[31]....
        /*0278*/ 	.word	0x00000440
        /*027c*/ 	.word	0x000000ff
        /*0280*/ 	.word	0x00000140
        /*0284*/ 	.short	0x0100
        /*0286*/ 	.byte	0x08
	.zero		1


	//   ....[32]....
        /*0288*/ 	.word	0x00000450
        /*028c*/ 	.word	0x000000ff
        /*0290*/ 	.word	0x00000080
        /*0294*/ 	.short	0x0100
        /*0296*/ 	.byte	0x08
	.zero		1


	//   ....[33]....
        /*0298*/ 	.word	0x00000460
        /*029c*/ 	.word	0x000000ff
        /*02a0*/ 	.word	0x00000148
        /*02a4*/ 	.short	0x0100
        /*02a6*/ 	.byte	0x08
	.zero		1


	//   ....[34]....
        /*02a8*/ 	.word	0x00000470
        /*02ac*/ 	.word	0x000000ff
        /*02b0*/ 	.word	0x00000088
        /*02b4*/ 	.short	0x0100
        /*02b6*/ 	.byte	0x08
	.zero		1


	//   ....[35]....
        /*02b8*/ 	.word	0x00000480
        /*02bc*/ 	.word	0x000000ff
        /*02c0*/ 	.word	0x00000150
        /*02c4*/ 	.short	0x0100
        /*02c6*/ 	.byte	0x08
	.zero		1


	//   ....[36]....
        /*02c8*/ 	.word	0x00000490
        /*02cc*/ 	.word	0x000000ff
        /*02d0*/ 	.word	0x00000090
        /*02d4*/ 	.short	0x0100
        /*02d6*/ 	.byte	0x08
	.zero		1


	//   ....[37]....
        /*02d8*/ 	.word	0x000004a0
        /*02dc*/ 	.word	0x000000ff
        /*02e0*/ 	.word	0x00000158
        /*02e4*/ 	.short	0x0100
        /*02e6*/ 	.byte	0x08
	.zero		1


	//   ....[38]....
        /*02e8*/ 	.word	0x000004b0
        /*02ec*/ 	.word	0x000000ff
        /*02f0*/ 	.word	0x00000098
        /*02f4*/ 	.short	0x0100
        /*02f6*/ 	.byte	0x08
	.zero		1


	//   ....[39]....
        /*02f8*/ 	.word	0x000004c0
        /*02fc*/ 	.word	0x000000ff
        /*0300*/ 	.word	0x00000160
        /*0304*/ 	.short	0x0100
        /*0306*/ 	.byte	0x08
	.zero		1


	//   ....[40]....
        /*0308*/ 	.word	0x000004d0
        /*030c*/ 	.word	0x000000ff
        /*0310*/ 	.word	0x000000a0
        /*0314*/ 	.short	0x0100
        /*0316*/ 	.byte	0x08
	.zero		1


	//   ....[41]....
        /*0318*/ 	.word	0x000004e0
        /*031c*/ 	.word	0x000000ff
        /*0320*/ 	.word	0x00000168
        /*0324*/ 	.short	0x0100
        /*0326*/ 	.byte	0x08
	.zero		1


	//   ....[42]....
        /*0328*/ 	.word	0x000004f0
        /*032c*/ 	.word	0x000000ff
        /*0330*/ 	.word	0x000000a8
        /*0334*/ 	.short	0x0100
        /*0336*/ 	.byte	0x08
	.zero		1


	//   ....[43]....
        /*0338*/ 	.word	0x00000500
        /*033c*/ 	.word	0x000000ff
        /*0340*/ 	.word	0x00000170
        /*0344*/ 	.short	0x0100
        /*0346*/ 	.byte	0x08
	.zero		1


	//   ....[44]....
        /*0348*/ 	.word	0x00000510
        /*034c*/ 	.word	0x000000ff
        /*0350*/ 	.word	0x000000b0
        /*0354*/ 	.short	0x0100
        /*0356*/ 	.byte	0x08
	.zero		1


	//   ....[45]....
        /*0358*/ 	.word	0x00000520
        /*035c*/ 	.word	0x000000ff
        /*0360*/ 	.word	0x00000178
        /*0364*/ 	.short	0x0100
        /*0366*/ 	.byte	0x08
	.zero		1


	//   ....[46]....
        /*0368*/ 	.word	0x00000530
        /*036c*/ 	.word	0x000000ff
        /*0370*/ 	.word	0x000000b8
        /*0374*/ 	.short	0x0100
        /*0376*/ 	.byte	0x08
	.zero		1


	//   ....[47]....
        /*0378*/ 	.word	0x00000540
        /*037c*/ 	.word	0x000000ff
        /*0380*/ 	.word	0x00000180
        /*0384*/ 	.short	0x0100
        /*0386*/ 	.byte	0x08
	.zero		1


	//   ....[48]....
        /*0388*/ 	.word	0x00000550
        /*038c*/ 	.word	0x000000ff
        /*0390*/ 	.word	0x000000c0
        /*0394*/ 	.short	0x0100
        /*0396*/ 	.byte	0x08
	.zero		1


	//   ....[49]....
        /*0398*/ 	.word	0x00000560
        /*039c*/ 	.word	0x000000ff
        /*03a0*/ 	.word	0x00000188
        /*03a4*/ 	.short	0x0100
        /*03a6*/ 	.byte	0x08
	.zero		1


	//   ....[50]....
        /*03a8*/ 	.word	0x000009c0
        /*03ac*/ 	.word	0x000000ff
        /*03b0*/ 	.word	0x000001a0
        /*03b4*/ 	.short	0x0100
        /*03b6*/ 	.byte	0x06
	.zero		1


	//   ....[51]....
        /*03b8*/ 	.word	0x00000a50
        /*03bc*/ 	.word	0x000000ff
        /*03c0*/ 	.word	0x000001a8
        /*03c4*/ 	.short	0x0100
        /*03c6*/ 	.byte	0x06
	.zero		1


	//   ....[52]....
        /*03c8*/ 	.word	0x00001790
        /*03cc*/ 	.word	0x00000003
        /*03d0*/ 	.word	0x00000000
        /*03d4*/ 	.short	0x010a
        /*03d6*/ 	.byte	0x3f
	.zero		1


	//   ....[53]....
        /*03d8*/ 	.word	0x000017d0
        /*03dc*/ 	.word	0x00000003
        /*03e0*/ 	.word	0x00000000
        /*03e4*/ 	.short	0x010a
        /*03e6*/ 	.byte	0x3f
	.zero		1


	//   ....[54]....
        /*03e8*/ 	.word	0x00001a80
        /*03ec*/ 	.word	0x00000005
        /*03f0*/ 	.word	0x00000000
        /*03f4*/ 	.short	0x010a
        /*03f6*/ 	.byte	0x3f
	.zero		1


	//   ....[55]....
        /*03f8*/ 	.word	0x00001ac0
        /*03fc*/ 	.word	0x00000005
        /*0400*/ 	.word	0x00000000
        /*0404*/ 	.short	0x010a
        /*0406*/ 	.byte	0x3f
	.zero		1


	//   ....[56]....
        /*0408*/ 	.word	0x00001c10
        /*040c*/ 	.word	0x00000004
        /*0410*/ 	.word	0x00000000
        /*0414*/ 	.short	0x0101
        /*0416*/ 	.byte	0x3f
	.zero		1


	//   ....[57]....
        /*0418*/ 	.word	0x00001e30
        /*041c*/ 	.word	0x00000000
        /*0420*/ 	.word	0x00000000
        /*0424*/ 	.short	0x0101
        /*0426*/ 	.byte	0x3f
	.zero		1


	//   ....[58]....
        /*0428*/ 	.word	0x00004cc0
        /*042c*/ 	.word	0x00000017
        /*0430*/ 	.word	0x000000c8
        /*0434*/ 	.short	0x010a
        /*0436*/ 	.byte	0x3f
	.zero		1


	//   ....[59]....
        /*0438*/ 	.word	0x00005030
        /*043c*/ 	.word	0x00000003
        /*0440*/ 	.word	0x000001a8
        /*0444*/ 	.short	0x0101
        /*0446*/ 	.byte	0x3f
	.zero		1


	//   ....[60]....
        /*0448*/ 	.word	0x00005790
        /*044c*/ 	.word	0x00000007
        /*0450*/ 	.word	0x00000000
        /*0454*/ 	.short	0x010a
        /*0456*/ 	.byte	0x3f
	.zero		1


	//   ....[61]....
        /*0458*/ 	.word	0x00005810
        /*045c*/ 	.word	0x00000008
        /*0460*/ 	.word	0x00000000
        /*0464*/ 	.short	0x010a
        /*0466*/ 	.byte	0x3f
	.zero		1


	//   ....[62]....
        /*0468*/ 	.word	0x000058a0
        /*046c*/ 	.word	0x00000009
        /*0470*/ 	.word	0x00000000
        /*0474*/ 	.short	0x010a
        /*0476*/ 	.byte	0x3f
	.zero		1


	//   ....[63]....
        /*0478*/ 	.word	0x00005930
        /*047c*/ 	.word	0x00000008
        /*0480*/ 	.word	0x00000000
        /*0484*/ 	.short	0x010a
        /*0486*/ 	.byte	0x3f
	.zero		1


	//   ....[64]....
        /*0488*/ 	.word	0x000059c0
        /*048c*/ 	.word	0x00000009
        /*0490*/ 	.word	0x00000000
        /*0494*/ 	.short	0x010a
        /*0496*/ 	.byte	0x3f
	.zero		1


	//   ....[65]....
        /*0498*/ 	.word	0x00005a50
        /*049c*/ 	.word	0x00000008
        /*04a0*/ 	.word	0x00000000
        /*04a4*/ 	.short	0x010a
        /*04a6*/ 	.byte	0x3f
	.zero		1


	//   ....[66]....
        /*04a8*/ 	.word	0x00005ae0
        /*04ac*/ 	.word	0x00000009
        /*04b0*/ 	.word	0x00000000
        /*04b4*/ 	.short	0x010a
        /*04b6*/ 	.byte	0x3f
	.zero		1


	//   ....[67]....
        /*04b8*/ 	.word	0x00005b70
        /*04bc*/ 	.word	0x00000008
        /*04c0*/ 	.word	0x00000000
        /*04c4*/ 	.short	0x010a
        /*04c6*/ 	.byte	0x3f
	.zero		1


	//   ....[68]....
        /*04c8*/ 	.word	0x00005c00
        /*04cc*/ 	.word	0x00000009
        /*04d0*/ 	.word	0x00000000
        /*04d4*/ 	.short	0x010a
        /*04d6*/ 	.byte	0x3f
	.zero		1


	//   ....[69]....
        /*04d8*/ 	.word	0x00005c90
        /*04dc*/ 	.word	0x00000008
        /*04e0*/ 	.word	0x00000000
        /*04e4*/ 	.short	0x010a
        /*04e6*/ 	.byte	0x3f
	.zero		1


	//   ....[70]....
        /*04e8*/ 	.word	0x00005d20
        /*04ec*/ 	.word	0x00000009
        /*04f0*/ 	.word	0x00000000
        /*04f4*/ 	.short	0x010a
        /*04f6*/ 	.byte	0x3f
	.zero		1


	//   ....[71]....
        /*04f8*/ 	.word	0x00005db0
        /*04fc*/ 	.word	0x00000008
        /*0500*/ 	.word	0x00000000
        /*0504*/ 	.short	0x010a
        /*0506*/ 	.byte	0x3f
	.zero		1


	//   ....[72]....
        /*0508*/ 	.word	0x00005e40
        /*050c*/ 	.word	0x00000009
        /*0510*/ 	.word	0x00000000
        /*0514*/ 	.short	0x010a
        /*0516*/ 	.byte	0x3f
	.zero		1


	//   ....[73]....
        /*0518*/ 	.word	0x00005ed0
        /*051c*/ 	.word	0x00000008
        /*0520*/ 	.word	0x00000000
        /*0524*/ 	.short	0x010a
        /*0526*/ 	.byte	0x3f
	.zero		1


	//   ....[74]....
        /*0528*/ 	.word	0x00005f60
        /*052c*/ 	.word	0x00000009
        /*0530*/ 	.word	0x00000000
        /*0534*/ 	.short	0x010a
        /*0536*/ 	.byte	0x3f
	.zero		1


	//   ....[75]....
        /*0538*/ 	.word	0x00005ff0
        /*053c*/ 	.word	0x00000008
        /*0540*/ 	.word	0x00000000
        /*0544*/ 	.short	0x010a
        /*0546*/ 	.byte	0x3f
	.zero		1


	//   ....[76]....
        /*0548*/ 	.word	0x00006080
        /*054c*/ 	.word	0x00000009
        /*0550*/ 	.word	0x00000000
        /*0554*/ 	.short	0x010a
        /*0556*/ 	.byte	0x3f
	.zero		1


	//   ....[77]....
        /*0558*/ 	.word	0x00006110
        /*055c*/ 	.word	0x00000008
        /*0560*/ 	.word	0x00000000
        /*0564*/ 	.short	0x010a
        /*0566*/ 	.byte	0x3f
	.zero		1


	//   ....[78]....
        /*0568*/ 	.word	0x000061a0
        /*056c*/ 	.word	0x00000009
        /*0570*/ 	.word	0x00000000
        /*0574*/ 	.short	0x010a
        /*0576*/ 	.byte	0x3f
	.zero		1


	//   ....[79]....
        /*0578*/ 	.word	0x00006230
        /*057c*/ 	.word	0x00000008
        /*0580*/ 	.word	0x00000000
        /*0584*/ 	.short	0x010a
        /*0586*/ 	.byte	0x3f
	.zero		1


	//   ....[80]....
        /*0588*/ 	.word	0x000062c0
        /*058c*/ 	.word	0x00000009
        /*0590*/ 	.word	0x00000000
        /*0594*/ 	.short	0x010a
        /*0596*/ 	.byte	0x3f
	.zero		1


	//   ....[81]....
        /*0598*/ 	.word	0x00006350
        /*059c*/ 	.word	0x00000008
        /*05a0*/ 	.word	0x00000000
        /*05a4*/ 	.short	0x010a
        /*05a6*/ 	.byte	0x3f
	.zero		1


	//   ....[82]....
        /*05a8*/ 	.word	0x000063e0
        /*05ac*/ 	.word	0x00000009
        /*05b0*/ 	.word	0x00000000
        /*05b4*/ 	.short	0x010a
        /*05b6*/ 	.byte	0x3f
	.zero		1


	//   ....[83]....
        /*05b8*/ 	.word	0x00006470
        /*05bc*/ 	.word	0x00000006
        /*05c0*/ 	.word	0x00000000
        /*05c4*/ 	.short	0x010a
        /*05c6*/ 	.byte	0x3f
	.zero		1


	//   ....[84]....
        /*05c8*/ 	.word	0x00006500
        /*05cc*/ 	.word	0x00000003
        /*05d0*/ 	.word	0x00000000
        /*05d4*/ 	.short	0x010a
        /*05d6*/ 	.byte	0x3f
	.zero		1


	//   ....[85]....
        /*05d8*/ 	.word	0x00006560
        /*05dc*/ 	.word	0x00000003
        /*05e0*/ 	.word	0x00000000
        /*05e4*/ 	.short	0x010a
        /*05e6*/ 	.byte	0x3f
	.zero		1


	//   ....[86]....
        /*05e8*/ 	.word	0x000065b0
        /*05ec*/ 	.word	0x00000005
        /*05f0*/ 	.word	0x00000000
        /*05f4*/ 	.short	0x010a
        /*05f6*/ 	.byte	0x3f
	.zero		1


	//   ....[87]....
        /*05f8*/ 	.word	0x00006680
        /*05fc*/ 	.word	0x00000017
        /*0600*/ 	.word	0x000000c8
        /*0604*/ 	.short	0x010a
        /*0606*/ 	.byte	0x3f
	.zero		1


	//   ....[88]....
        /*0608*/ 	.word	0x00006750
        /*060c*/ 	.word	0x00000007
        /*0610*/ 	.word	0x00000000
        /*0614*/ 	.short	0x010a
        /*0616*/ 	.byte	0x3f
	.zero		1


	//   ....[89]....
        /*0618*/ 	.word	0x000067a0
        /*061c*/ 	.word	0x00000008
        /*0620*/ 	.word	0x00000000
        /*0624*/ 	.short	0x010a
        /*0626*/ 	.byte	0x3f
	.zero		1


	//   ....[90]....
        /*0628*/ 	.word	0x000067f0
        /*062c*/ 	.word	0x00000009
        /*0630*/ 	.word	0x00000000
        /*0634*/ 	.short	0x010a
        /*0636*/ 	.byte	0x3f
	.zero		1


	//   ....[91]....
        /*0638*/ 	.word	0x00006840
        /*063c*/ 	.word	0x00000008
        /*0640*/ 	.word	0x00000000
        /*0644*/ 	.short	0x010a
        /*0646*/ 	.byte	0x3f
	.zero		1


	//   ....[92]....
        /*0648*/ 	.word	0x00006890
        /*064c*/ 	.word	0x00000009
        /*0650*/ 	.word	0x00000000
        /*0654*/ 	.short	0x010a
        /*0656*/ 	.byte	0x3f
	.zero		1


	//   ....[93]....
        /*0658*/ 	.word	0x000068e0
        /*065c*/ 	.word	0x00000008
        /*0660*/ 	.word	0x00000000
        /*0664*/ 	.short	0x010a
        /*0666*/ 	.byte	0x3f
	.zero		1


	//   ....[94]....
        /*0668*/ 	.word	0x00006930
        /*066c*/ 	.word	0x00000009
        /*0670*/ 	.word	0x00000000
        /*0674*/ 	.short	0x010a
        /*0676*/ 	.byte	0x3f
	.zero		1


	//   ....[95]....
        /*0678*/ 	.word	0x00006980
        /*067c*/ 	.word	0x00000008
        /*0680*/ 	.word	0x00000000
        /*0684*/ 	.short	0x010a
        /*0686*/ 	.byte	0x3f
	.zero		1


	//   ....[96]....
        /*0688*/ 	.word	0x000069d0
        /*068c*/ 	.word	0x00000009
        /*0690*/ 	.word	0x00000000
        /*0694*/ 	.short	0x010a
        /*0696*/ 	.byte	0x3f
	.zero		1


	//   ....[97]....
        /*0698*/ 	.word	0x00006a20
        /*069c*/ 	.word	0x00000008
        /*06a0*/ 	.word	0x00000000
        /*06a4*/ 	.short	0x010a
        /*06a6*/ 	.byte	0x3f
	.zero		1


	//   ....[98]....
        /*06a8*/ 	.word	0x00006a70
        /*06ac*/ 	.word	0x00000009
        /*06b0*/ 	.word	0x00000000
        /*06b4*/ 	.short	0x010a
        /*06b6*/ 	.byte	0x3f
	.zero		1


	//   ....[99]....
        /*06b8*/ 	.word	0x00006ac0
        /*06bc*/ 	.word	0x00000008
        /*06c0*/ 	.word	0x00000000
        /*06c4*/ 	.short	0x010a
        /*06c6*/ 	.byte	0x3f
	.zero		1


	//   ....[100]....
        /*06c8*/ 	.word	0x00006b10
        /*06cc*/ 	.word	0x00000009
        /*06d0*/ 	.word	0x00000000
        /*06d4*/ 	.short	0x010a
        /*06d6*/ 	.byte	0x3f
	.zero		1


	//   ....[101]....
        /*06d8*/ 	.word	0x00006b60
        /*06dc*/ 	.word	0x00000008
        /*06e0*/ 	.word	0x00000000
        /*06e4*/ 	.short	0x010a
        /*06e6*/ 	.byte	0x3f
	.zero		1


	//   ....[102]....
        /*06e8*/ 	.word	0x00006bb0
        /*06ec*/ 	.word	0x00000009
        /*06f0*/ 	.word	0x00000000
        /*06f4*/ 	.short	0x010a
        /*06f6*/ 	.byte	0x3f
	.zero		1


	//   ....[103]....
        /*06f8*/ 	.word	0x00006c00
        /*06fc*/ 	.word	0x00000008
        /*0700*/ 	.word	0x00000000
        /*0704*/ 	.short	0x010a
        /*0706*/ 	.byte	0x3f
	.zero		1


	//   ....[104]....
        /*0708*/ 	.word	0x00006c50
        /*070c*/ 	.word	0x00000009
        /*0710*/ 	.word	0x00000000
        /*0714*/ 	.short	0x010a
        /*0716*/ 	.byte	0x3f
	.zero		1


	//   ....[105]....
        /*0718*/ 	.word	0x00006ca0
        /*071c*/ 	.word	0x00000008
        /*0720*/ 	.word	0x00000000
        /*0724*/ 	.short	0x010a
        /*0726*/ 	.byte	0x3f
	.zero		1


	//   ....[106]....
        /*0728*/ 	.word	0x00006cf0
        /*072c*/ 	.word	0x00000009
        /*0730*/ 	.word	0x00000000
        /*0734*/ 	.short	0x010a
        /*0736*/ 	.byte	0x3f
	.zero		1


	//   ....[107]....
        /*0738*/ 	.word	0x00006d40
        /*073c*/ 	.word	0x00000008
        /*0740*/ 	.word	0x00000000
        /*0744*/ 	.short	0x010a
        /*0746*/ 	.byte	0x3f
	.zero		1


	//   ....[108]....
        /*0748*/ 	.word	0x00006d90
        /*074c*/ 	.word	0x00000009
        /*0750*/ 	.word	0x00000000
        /*0754*/ 	.short	0x010a
        /*0756*/ 	.byte	0x3f
	.zero		1


	//   ....[109]....
        /*0758*/ 	.word	0x00006de0
        /*075c*/ 	.word	0x00000008
        /*0760*/ 	.word	0x00000000
        /*0764*/ 	.short	0x010a
        /*0766*/ 	.byte	0x3f
	.zero		1


	//   ....[110]....
        /*0768*/ 	.word	0x00006e30
        /*076c*/ 	.word	0x00000009
        /*0770*/ 	.word	0x00000000
        /*0774*/ 	.short	0x010a
        /*0776*/ 	.byte	0x3f
	.zero		1


	//   ....[111]....
        /*0778*/ 	.word	0x00006e80
        /*077c*/ 	.word	0x00000006
        /*0780*/ 	.word	0x00000000
        /*0784*/ 	.short	0x010a
        /*0786*/ 	.byte	0x3f
	.zero		1


	//----- nvinfo : EIATTR_NUM_MBARRIERS
	.align		4
.L_35:
        /*0788*/ 	.byte	0x03, 0x38
        /*078a*/ 	.short	0x0034


	//----- nvinfo : EIATTR_EXIT_INSTR_OFFSETS
	.align		4
        /*078c*/ 	.byte	0x04, 0x1c
        /*078e*/ 	.short	(.L_37 - .L_36)


	//   ....[0]....
.L_36:
        /*0790*/ 	.word	0x00000c20


	//   ....[1]....
        /*0794*/ 	.word	0x00001430


	//   ....[2]....
        /*0798*/ 	.word	0x000043c0


	//   ....[3]....
        /*079c*/ 	.word	0x00004920


	//   ....[4]....
        /*07a0*/ 	.word	0x00006550


	//----- nvinfo : EIATTR_MAX_THREADS
	.align		4
.L_37:
        /*07a4*/ 	.byte	0x04, 0x05
        /*07a6*/ 	.short	(.L_39 - .L_38)
.L_38:
        /*07a8*/ 	.word	0x00000180
        /*07ac*/ 	.word	0x00000001
        /*07b0*/ 	.word	0x00000001


	//----- nvinfo : EIATTR_CRS_STACK_SIZE
	.align		4
.L_39:
        /*07b4*/ 	.byte	0x04, 0x1e
        /*07b6*/ 	.short	(.L_41 - .L_40)
.L_40:
        /*07b8*/ 	.word	0x00000000


	//----- nvinfo : EIATTR_CBANK_PARAM_SIZE
	.align		4
.L_41:
        /*07bc*/ 	.byte	0x03, 0x19
        /*07be*/ 	.short	0x0470


	//----- nvinfo : EIATTR_PARAM_CBANK
	.align		4
        /*07c0*/ 	.byte	0x04, 0x0a
        /*07c2*/ 	.short	(.L_43 - .L_42)
	.align		4
.L_42:
        /*07c4*/ 	.word	index@(.nv.constant0._ZN7cutlass13device_kernelINS_4gemm6kernel13GemmUniversalIN4cute5tupleIJiiiiEEENS1_10collective13CollectiveMmaINS1_34MainloopSm90TmaGmmaWarpSpecializedILi25ENS5_IJNS4_1CILi2EEENSA_ILi1EEESC_EEENS1_35KernelTmaWarpSpecializedCooperativeEEENS5_IJNSA_ILi256EEENSA_ILi32EEESH_EEEaNS5_IJlSC_lEEEaSJ_NS4_8TiledMMAINS4_8MMA_AtomIJNS4_4SM904GMMA26MMA_64x32x32_S32S8S8_SS_TNEEEENS4_6LayoutISD_NS5_IJSC_NSA_ILi0EEESR_EEEEENS5_IJNS4_10UnderscoreESU_SU_EEEEENS4_13SM90_TMA_LOADENS4_14ComposedLayoutINS4_7SwizzleILi1ELi4ELi3EEENS4_18smem_ptr_flag_bitsILi8EEENSQ_INS5_IJNSA_ILi8EEESH_EEENS5_IJSH_SC_EEEEEEEvNS4_8identityENS4_23SM90_TMA_LOAD_MULTICASTES17_vS18_EENS_8epilogue10collective6detail29Sm90TmaWarpSpecializedAdapterINS1C_15DefaultEpilogueIaSJ_SJ_NS1B_6thread17LinearCombinationIaLi1EiiLNS1G_9ScaleType4KindE0ELNS_15FloatRoundStyleE2EaEENS1_15EpilogueDefaultEEEEEvvEEEEvNT_6ParamsE)
        /*07c8*/ 	.short	0x0210
        /*07ca*/ 	.short	0x0470


	//----- nvinfo : EIATTR_SW_WAR
	.align		4
.L_43:
        /*07cc*/ 	.byte	0x04, 0x36
        /*07ce*/ 	.short	(.L_45 - .L_44)
.L_44:
        /*07d0*/ 	.word	0x00000008
.L_45:


//--------------------- .nv.callgraph             --------------------------
	.section	.nv.callgraph,"",@"SHT_CUDA_CALLGRAPH"
	.align	4
	.sectionentsize	8
	.align		4
        /*0000*/ 	.word	0x00000000
	.align		4
        /*0004*/ 	.word	0xffffffff
	.align		4
        /*0008*/ 	.word	index@(_ZN7cutlass13device_kernelINS_4gemm6kernel13GemmUniversalIN4cute5tupleIJiiiiEEENS1_10collective13CollectiveMmaINS1_34MainloopSm90TmaGmmaWarpSpecializedILi25ENS5_IJNS4_1CILi2EEENSA_ILi1EEESC_EEENS1_35KernelTmaWarpSpecializedCooperativeEEENS5_IJNSA_ILi256EEENSA_ILi32EEESH_EEEaNS5_IJlSC_lEEEaSJ_NS4_8TiledMMAINS4_8MMA_AtomIJNS4_4SM904GMMA26MMA_64x32x32_S32S8S8_SS_TNEEEENS4_6LayoutISD_NS5_IJSC_NSA_ILi0EEESR_EEEEENS5_IJNS4_10UnderscoreESU_SU_EEEEENS4_13SM90_TMA_LOADENS4_14ComposedLayoutINS4_7SwizzleILi1ELi4ELi3EEENS4_18smem_ptr_flag_bitsILi8EEENSQ_INS5_IJNSA_ILi8EEESH_EEENS5_IJSH_SC_EEEEEEEvNS4_8identityENS4_23SM90_TMA_LOAD_MULTICASTES17_vS18_EENS_8epilogue10collective6detail29Sm90TmaWarpSpecializedAdapterINS1C_15DefaultEpilogueIaSJ_SJ_NS1B_6thread17LinearCombinationIaLi1EiiLNS1G_9ScaleType4KindE0ELNS_15FloatRoundStyleE2EaEENS1_15EpilogueDefaultEEEEEvvEEEEvNT_6ParamsE)
	.align		4
        /*000c*/ 	.word	index@(__assertfail)
	.align		4
        /*0010*/ 	.word	0x00000000
	.align		4
        /*0014*/ 	.word	0xfffffffe
	.align		4
        /*0018*/ 	.word	0x00000000
	.align		4
        /*001c*/ 	.word	0xfffffffd
	.align		4
        /*0020*/ 	.word	0x00000000
	.align		4
        /*0024*/ 	.word	0xfffffffc


//--------------------- .nv.constant4             --------------------------
	.section	.nv.constant4,"a",@progbits
	.align	8
	.align		8
.nv.constant4:
        /*0000*/ 	.dword	__assertfail
	.align		8
        /*0008*/ 	.dword	__unnamed_1
	.align		8
        /*0010*/ 	.dword	_ZN39_INTERNAL_b1c674ad_4_k_cu_dff520d0_64034cuda3std3__45__cpo5beginE
	.align		8
        /*0018*/ 	.dword	_ZN39_INTERNAL_b1c674ad_4_k_cu_dff520d0_64034cuda3std3__45__cpo3endE
	.align		8
        /*0020*/ 	.dword	_ZN39_INTERNAL_b1c674ad_4_k_cu_dff520d0_64034cuda3std3__45__cpo6cbeginE
	.align		8
        /*0028*/ 	.dword	_ZN39_INTERNAL_b1c674ad_4_k_cu_dff520d0_64034cuda3std3__45__cpo4cendE
	.align		8
        /*0030*/ 	.dword	_ZN39_INTERNAL_b1c674ad_4_k_cu_dff520d0_64034cuda3std3__441_GLOBAL__N__b1c674ad_4_k_cu_dff520d0_64036ignoreE
	.align		8
        /*0038*/ 	.dword	_ZN39_INTERNAL_b1c674ad_4_k_cu_dff520d0_64034cuda3std3__419piecewise_constructE
	.align		8
        /*0040*/ 	.dword	_ZN39_INTERNAL_b1c674ad_4_k_cu_dff520d0_64034cuda3std3__48in_placeE
	.align		8
        /*0048*/ 	.dword	_ZN39_INTERNAL_b1c674ad_4_k_cu_dff520d0_64034cuda3std6ranges3__45__cpo4swapE
	.align		8
        /*0050*/ 	.dword	_ZN39_INTERNAL_b1c674ad_4_k_cu_dff520d0_64034cuda3std6ranges3__45__cpo9iter_moveE
	.align		8
        /*0058*/ 	.dword	_ZN39_INTERNAL_b1c674ad_4_k_cu_dff520d0_64034cute7productE
	.align		8
        /*0060*/ 	.dword	_ZN39_INTERNAL_b1c674ad_4_k_cu_dff520d0_64034cute1_E
	.align		8
        /*0068*/ 	.dword	$str$22
	.align		8
        /*0070*/ 	.dword	$str$23


//--------------------- .text._ZN7cutlass13device_kernelINS_4gemm6kernel13GemmUniversalIN4cute5tupleIJiiiiEEENS1_10collective13CollectiveMmaINS1_34MainloopSm90TmaGmmaWarpSpecializedILi25ENS5_IJNS4_1CILi2EEENSA_ILi1EEESC_EEENS1_35KernelTmaWarpSpecializedCooperativeEEENS5_IJNSA_ILi256EEENSA_ILi32EEESH_EEEaNS5_IJlSC_lEEEaSJ_NS4_8TiledMMAINS4_8MMA_AtomIJNS4_4SM904GMMA26MMA_64x32x32_S32S8S8_SS_TNEEEENS4_6LayoutISD_NS5_IJSC_NSA_ILi0EEESR_EEEEENS5_IJNS4_10UnderscoreESU_SU_EEEEENS4_13SM90_TMA_LOADENS4_14ComposedLayoutINS4_7SwizzleILi1ELi4ELi3EEENS4_18smem_ptr_flag_bitsILi8EEENSQ_INS5_IJNSA_ILi8EEESH_EEENS5_IJSH_SC_EEEEEEEvNS4_8identityENS4_23SM90_TMA_LOAD_MULTICASTES17_vS18_EENS_8epilogue10collective6detail29Sm90TmaWarpSpecializedAdapterINS1C_15DefaultEpilogueIaSJ_SJ_NS1B_6thread17LinearCombinationIaLi1EiiLNS1G_9ScaleType4KindE0ELNS_15FloatRoundStyleE2EaEENS1_15EpilogueDefaultEEEEEvvEEEEvNT_6ParamsE --------------------------
	.section	.text._ZN7cutlass13device_kernelINS_4gemm6kernel13GemmUniversalIN4cute5tupleIJiiiiEEENS1_10collective13CollectiveMmaINS1_34MainloopSm90TmaGmmaWarpSpecializedILi25ENS5_IJNS4_1CILi2EEENSA_ILi1EEESC_EEENS1_35KernelTmaWarpSpecializedCooperativeEEENS5_IJNSA_ILi256EEENSA_ILi32EEESH_EEEaNS5_IJlSC_lEEEaSJ_NS4_8TiledMMAINS4_8MMA_AtomIJNS4_4SM904GMMA26MMA_64x32x32_S32S8S8_SS_TNEEEENS4_6LayoutISD_NS5_IJSC_NSA_ILi0EEESR_EEEEENS5_IJNS4_10UnderscoreESU_SU_EEEEENS4_13SM90_TMA_LOADENS4_14ComposedLayoutINS4_7SwizzleILi1ELi4ELi3EEENS4_18smem_ptr_flag_bitsILi8EEENSQ_INS5_IJNSA_ILi8EEESH_EEENS5_IJSH_SC_EEEEEEEvNS4_8identityENS4_23SM90_TMA_LOAD_MULTICASTES17_vS18_EENS_8epilogue10collective6detail29Sm90TmaWarpSpecializedAdapterINS1C_15DefaultEpilogueIaSJ_SJ_NS1B_6thread17LinearCombinationIaLi1EiiLNS1G_9ScaleType4KindE0ELNS_15FloatRoundStyleE2EaEENS1_15EpilogueDefaultEEEEEvvEEEEvNT_6ParamsE,"ax",@progbits
	.align	128
.text._ZN7cutlass13device_kernelINS_4gemm6kernel13GemmUniversalIN4cute5tupleIJiiiiEEENS1_10collective13CollectiveMmaINS1_34MainloopSm90TmaGmmaWarpSpecializedILi25ENS5_IJNS4_1CILi2EEENSA_ILi1EEESC_EEENS1_35KernelTmaWarpSpecializedCooperativeEEENS5_IJNSA_ILi256EEENSA_ILi32EEESH_EEEaNS5_IJlSC_lEEEaSJ_NS4_8TiledMMAINS4_8MMA_AtomIJNS4_4SM904GMMA26MMA_64x32x32_S32S8S8_SS_TNEEEENS4_6LayoutISD_NS5_IJSC_NSA_ILi0EEESR_EEEEENS5_IJNS4_10UnderscoreESU_SU_EEEEENS4_13SM90_TMA_LOADENS4_14ComposedLayoutINS4_7SwizzleILi1ELi4ELi3EEENS4_18smem_ptr_flag_bitsILi8EEENSQ_INS5_IJNSA_ILi8EEESH_EEENS5_IJSH_SC_EEEEEEEvNS4_8identityENS4_23SM90_TMA_LOAD_MULTICASTES17_vS18_EENS_8epilogue10collective6detail29Sm90TmaWarpSpecializedAdapterINS1C_15DefaultEpilogueIaSJ_SJ_NS1B_6thread17LinearCombinationIaLi1EiiLNS1G_9ScaleType4KindE0ELNS_15FloatRoundStyleE2EaEENS1_15EpilogueDefaultEEEEEvvEEEEvNT_6ParamsE:
        .type           _ZN7cutlass13device_kernelINS_4gemm6kernel13GemmUniversalIN4cute5tupleIJiiiiEEENS1_10collective13CollectiveMmaINS1_34MainloopSm90TmaGmmaWarpSpecializedILi25ENS5_IJNS4_1CILi2EEENSA_ILi1EEESC_EEENS1_35KernelTmaWarpSpecializedCooperativeEEENS5_IJNSA_ILi256EEENSA_ILi32EEESH_EEEaNS5_IJlSC_lEEEaSJ_NS4_8TiledMMAINS4_8MMA_AtomIJNS4_4SM904GMMA26MMA_64x32x32_S32S8S8_SS_TNEEEENS4_6LayoutISD_NS5_IJSC_NSA_ILi0EEESR_EEEEENS5_IJNS4_10UnderscoreESU_SU_EEEEENS4_13SM90_TMA_LOADENS4_14ComposedLayoutINS4_7SwizzleILi1ELi4ELi3EEENS4_18smem_ptr_flag_bitsILi8EEENSQ_INS5_IJNSA_ILi8EEESH_EEENS5_IJSH_SC_EEEEEEEvNS4_8identityENS4_23SM90_TMA_LOAD_MULTICASTES17_vS18_EENS_8epilogue10collective6detail29Sm90TmaWarpSpecializedAdapterINS1C_15DefaultEpilogueIaSJ_SJ_NS1B_6thread17LinearCombinationIaLi1EiiLNS1G_9ScaleType4KindE0ELNS_15FloatRoundStyleE2EaEENS1_15EpilogueDefaultEEEEEvvEEEEvNT_6ParamsE,@function
        .size           _ZN7cutlass13device_kernelINS_4gemm6kernel13GemmUniversalIN4cute5tupleIJiiiiEEENS1_10collective13CollectiveMmaINS1_34MainloopSm90TmaGmmaWarpSpecializedILi25ENS5_IJNS4_1CILi2EEENSA_ILi1EEESC_EEENS1_35KernelTmaWarpSpecializedCooperativeEEENS5_IJNSA_ILi256EEENSA_ILi32EEESH_EEEaNS5_IJlSC_lEEEaSJ_NS4_8TiledMMAINS4_8MMA_AtomIJNS4_4SM904GMMA26MMA_64x32x32_S32S8S8_SS_TNEEEENS4_6LayoutISD_NS5_IJSC_NSA_ILi0EEESR_EEEEENS5_IJNS4_10UnderscoreESU_SU_EEEEENS4_13SM90_TMA_LOADENS4_14ComposedLayoutINS4_7SwizzleILi1ELi4ELi3EEENS4_18smem_ptr_flag_bitsILi8EEENSQ_INS5_IJNSA_ILi8EEESH_EEENS5_IJSH_SC_EEEEEEEvNS4_8identityENS4_23SM90_TMA_LOAD_MULTICASTES17_vS18_EENS_8epilogue10collective6detail29Sm90TmaWarpSpecializedAdapterINS1C_15DefaultEpilogueIaSJ_SJ_NS1B_6thread17LinearCombinationIaLi1EiiLNS1G_9ScaleType4KindE0ELNS_15FloatRoundStyleE2EaEENS1_15EpilogueDefaultEEEEEvvEEEEvNT_6ParamsE,(.L_x_182 - _ZN7cutlass13device_kernelINS_4gemm6kernel13GemmUniversalIN4cute5tupleIJiiiiEEENS1_10collective13CollectiveMmaINS1_34MainloopSm90TmaGmmaWarpSpecializedILi25ENS5_IJNS4_1CILi2EEENSA_ILi1EEESC_EEENS1_35KernelTmaWarpSpecializedCooperativeEEENS5_IJNSA_ILi256EEENSA_ILi32EEESH_EEEaNS5_IJlSC_lEEEaSJ_NS4_8TiledMMAINS4_8MMA_AtomIJNS4_4SM904GMMA26MMA_64x32x32_S32S8S8_SS_TNEEEENS4_6LayoutISD_NS5_IJSC_NSA_ILi0EEESR_EEEEENS5_IJNS4_10UnderscoreESU_SU_EEEEENS4_13SM90_TMA_LOADENS4_14ComposedLayoutINS4_7SwizzleILi1ELi4ELi3EEENS4_18smem_ptr_flag_bitsILi8EEENSQ_INS5_IJNSA_ILi8EEESH_EEENS5_IJSH_SC_EEEEEEEvNS4_8identityENS4_23SM90_TMA_LOAD_MULTICASTES17_vS18_EENS_8epilogue10collective6detail29Sm90TmaWarpSpecializedAdapterINS1C_15DefaultEpilogueIaSJ_SJ_NS1B_6thread17LinearCombinationIaLi1EiiLNS1G_9ScaleType4KindE0ELNS_15FloatRoundStyleE2EaEENS1_15EpilogueDefaultEEEEEvvEEEEvNT_6ParamsE)
        .other          _ZN7cutlass13device_kernelINS_4gemm6kernel13GemmUniversalIN4cute5tupleIJiiiiEEENS1_10collective13CollectiveMmaINS1_34MainloopSm90TmaGmmaWarpSpecializedILi25ENS5_IJNS4_1CILi2EEENSA_ILi1EEESC_EEENS1_35KernelTmaWarpSpecializedCooperativeEEENS5_IJNSA_ILi256EEENSA_ILi32EEESH_EEEaNS5_IJlSC_lEEEaSJ_NS4_8TiledMMAINS4_8MMA_AtomIJNS4_4SM904GMMA26MMA_64x32x32_S32S8S8_SS_TNEEEENS4_6LayoutISD_NS5_IJSC_NSA_ILi0EEESR_EEEEENS5_IJNS4_10UnderscoreESU_SU_EEEEENS4_13SM90_TMA_LOADENS4_14ComposedLayoutINS4_7SwizzleILi1ELi4ELi3EEENS4_18smem_ptr_flag_bitsILi8EEENSQ_INS5_IJNSA_ILi8EEESH_EEENS5_IJSH_SC_EEEEEEEvNS4_8identityENS4_23SM90_TMA_LOAD_MULTICASTES17_vS18_EENS_8epilogue10collective6detail29Sm90TmaWarpSpecializedAdapterINS1C_15DefaultEpilogueIaSJ_SJ_NS1B_6thread17LinearCombinationIaLi1EiiLNS1G_9ScaleType4KindE0ELNS_15FloatRoundStyleE2EaEENS1_15EpilogueDefaultEEEEEvvEEEEvNT_6ParamsE,@"STO_CUDA_ENTRY STV_DEFAULT"
_ZN7cutlass13device_kernelINS_4gemm6kernel13GemmUniversalIN4cute5tupleIJiiiiEEENS1_10collective13CollectiveMmaINS1_34MainloopSm90TmaGmmaWarpSpecializedILi25ENS5_IJNS4_1CILi2EEENSA_ILi1EEESC_EEENS1_35KernelTmaWarpSpecializedCooperativeEEENS5_IJNSA_ILi256EEENSA_ILi32EEESH_EEEaNS5_IJlSC_lEEEaSJ_NS4_8TiledMMAINS4_8MMA_AtomIJNS4_4SM904GMMA26MMA_64x32x32_S32S8S8_SS_TNEEEENS4_6LayoutISD_NS5_IJSC_NSA_ILi0EEESR_EEEEENS5_IJNS4_10UnderscoreESU_SU_EEEEENS4_13SM90_TMA_LOADENS4_14ComposedLayoutINS4_7SwizzleILi1ELi4ELi3EEENS4_18smem_ptr_flag_bitsILi8EEENSQ_INS5_IJNSA_ILi8EEESH_EEENS5_IJSH_SC_EEEEEEEvNS4_8identityENS4_23SM90_TMA_LOAD_MULTICASTES17_vS18_EENS_8epilogue10collective6detail29Sm90TmaWarpSpecializedAdapterINS1C_15DefaultEpilogueIaSJ_SJ_NS1B_6thread17LinearCombinationIaLi1EiiLNS1G_9ScaleType4KindE0ELNS_15FloatRoundStyleE2EaEENS1_15EpilogueDefaultEEEEEvvEEEEvNT_6ParamsE:
[----:B------:R-:W0:Y:S01]  /*0000*/  LDC R1, c[0x0][0x28] ;  /* 0x00000a00ff017b82 */ /* 0x000e220000000800 */
[----:B------:R-:W1:Y:S01]  /*0010*/  S2R R18, SR_TID.X ;  /* 0x0000000000127919 */ /* 0x000e620000002100 */
[----:B------:R-:W-:Y:S01]  /*0020*/  ELECT P0, URZ, PT ;  /* 0x00000000003f782f */ /* 0x000fe20003800000 */
[----:B------:R-:W-:Y:S01]  /*0030*/  BSSY B0, `(.L_x_0) ;  /* 0x000000f000007945 */ /* 0x000fe20003800000 */
[--C-:B-1----:R-:W-:Y:S02]  /*0040*/  SHF.R.U32.HI R0, RZ, 0x5, R18.reuse ;  /* 0x00000005ff007819 */ /* 0x102fe40000011612 */
[----:B------:R-:W-:-:S03]  /*0050*/  SHF.R.U32.HI R3, RZ, 0x7, R18 ;  /* 0x00000007ff037819 */ /* 0x000fc60000011612 */
[----:B------:R-:W1:Y:S04]  /*0060*/  SHFL.IDX PT, R2, R0, RZ, 0x1f ;  /* 0x00001fff00027589 */ /* 0x000e6800000e0000 */
[----:B------:R2:W3:Y:S01]  /*0070*/  SHFL.IDX PT, R5, R3, RZ, 0x1f ;  /* 0x00001fff03057589 */ /* 0x0004e200000e0000 */
[----:B-1----:R-:W-:-:S13]  /*0080*/  ISETP.NE.OR P0, PT, R2, RZ, !P0 ;  /* 0x000000ff0200720c */ /* 0x002fda0004705670 */
[----:B0-23--:R-:W-:Y:S05]  /*0090*/  @P0 BRA `(.L_x_1) ;  /* 0x0000000000200947 */ /* 0x00dfea0003800000 */
[----:B------:R-:W-:Y:S02]  /*00a0*/  ULDC.64 UR4, c[0x0][0x198] ;  /* 0x0000660000047ab9 */ /* 0x000fe40000000a00 */
[----:B------:R-:W-:Y:S02]  /*00b0*/  UIADD3 UR6, UP0, UR4, 0xf0, URZ ;  /* 0x000000f004067890 */ /* 0x000fe4000ff1e03f */
[----:B------:R-:W-:Y:S02]  /*00c0*/  UIADD3 UR4, UP1, UR4, 0x1f0, URZ ;  /* 0x000001f004047890 */ /* 0x000fe4000ff3e03f */
[----:B------:R-:W-:Y:S02]  /*00d0*/  UIADD3.X UR7, URZ, UR5, URZ, UP0, !UPT ;  /* 0x000000053f077290 */ /* 0x000fe400087fe43f */
[----:B------:R-:W-:-:S07]  /*00e0*/  UIADD3.X UR5, URZ, UR5, URZ, UP1, !UPT ;  /* 0x000000053f057290 */ /* 0x000fce0008ffe43f */
[----:B------:R0:W-:Y:S02]  /*00f0*/  UTMACCTL.PF [UR6] ;  /* 0x00000000060079b9 */ /* 0x0001e40008040000 */
[----:B------:R0:W-:Y:S02]  /*0100*/  UTMACCTL.PF [UR4] ;  /* 0x00000000040079b9 */ /* 0x0001e40008040000 */
[----:B0-----:R-:W-:Y:S01]  /*0110*/  NOP ;  /* 0x0000000000007918 */ /* 0x001fe20000000000 */
.L_x_1:
[----:B------:R-:W-:Y:S05]  /*0120*/  BSYNC B0 ;  /* 0x0000000000007941 */ /* 0x000fea0003800000 */
.L_x_0:
[----:B------:R-:W0:Y:S02]  /*0130*/  SHFL.IDX PT, R3, R0, RZ, 0x1f ;  /* 0x00001fff00037589 */ /* 0x000e2400000e0000 */
[----:B0-----:R-:W-:-:S13]  /*0140*/  ISETP.NE.AND P0, PT, R3, RZ, PT ;  /* 0x000000ff0300720c */ /* 0x001fda0003f05270 */
[----:B------:R-:W-:Y:S05]  /*0150*/  @P0 BRA `(.L_x_2) ;  /* 0x00000004000c0947 */ /* 0x000fea0003800000 */
[----:B------:R-:W-:Y:S01]  /*0160*/  ELECT P0, URZ, PT ;  /* 0x00000000003f782f */ /* 0x000fe20003800000 */
[----:B------:R-:W-:-:S12]  /*0170*/  BSSY B0, `(.L_x_2) ;  /* 0x0000041000007945 */ /* 0x000fd80003800000 */
[----:B------:R-:W-:Y:S05]  /*0180*/  @!P0 BRA `(.L_x_3) ;  /* 0x0000000000fc8947 */ /* 0x000fea0003800000 */
[----:B------:R-:W0:Y:S01]  /*0190*/  S2UR UR8, SR_CgaCtaId ;  /* 0x00000000000879c3 */ /* 0x000e220000008800 */
[----:B------:R-:W-:Y:S01]  /*01a0*/  UMOV UR4, 0x400 ;  /* 0x0000040000047882 */ /* 0x000fe20000000000 */
[----:B------:R-:W-:Y:S01]  /*01b0*/  UMOV UR5, 0x1 ;  /* 0x0000000100057882 */ /* 0x000fe20000000000 */
[----:B------:R-:W-:Y:S02]  /*01c0*/  UMOV UR6, 0x4 ;  /* 0x0000000400067882 */ /* 0x000fe40000000000 */
[----:B------:R-:W-:-:S04]  /*01d0*/  UIADD3 UR6, -UR6, 0x100000, URZ ;  /* 0x0010000006067890 */ /* 0x000fc8000fffe13f */
[----:B------:R-:W-:Y:S02]  /*01e0*/  USHF.L.U32 UR7, UR6, 0xb, URZ ;  /* 0x0000000b06077899 */ /* 0x000fe4000800063f */
[----:B------:R-:W-:Y:S02]  /*01f0*/  USHF.L.U32 UR6, UR6, 0x1, URZ ;  /* 0x0000000106067899 */ /* 0x000fe4000800063f */
[----:B0-----:R-:W-:Y:S02]  /*0200*/  ULEA UR8, UR8, UR4, 0x18 ;  /* 0x0000000408087291 */ /* 0x001fe4000f8ec03f */
[----:B------:R-:W-:-:S04]  /*0210*/  UIADD3 UR4, -UR5, 0x100000, URZ ;  /* 0x0010000005047890 */ /* 0x000fc8000fffe13f */
[----:B------:R-:W-:Y:S02]  /*0220*/  USHF.L.U32 UR5, UR4, 0xb, URZ ;  /* 0x0000000b04057899 */ /* 0x000fe4000800063f */
[----:B------:R-:W-:Y:S01]  /*0230*/  USHF.L.U32 UR4, UR4, 0x1, URZ ;  /* 0x0000000104047899 */ /* 0x000fe2000800063f */
[----:B------:R-:W0:Y:S11]  /*0240*/  FENCE.VIEW.ASYNC.S ;  /* 0x00000000000073c6 */ /* 0x000e360000000000 */
[----:B0-----:R0:W1:Y:S01]  /*0250*/  SYNCS.EXCH.64 URZ, [UR8], UR4 ;  /* 0x00000004083f75b2 */ /* 0x0010620008000100 */
[----:B------:R0:W2:Y:S01]  /*0260*/  SYNCS.EXCH.64 URZ, [UR8+0xc8], UR6 ;  /* 0x0000c806083f75b2 */ /* 0x0000a20008000100 */
[----:B------:R0:W3:Y:S01]  /*0270*/  SYNCS.EXCH.64 URZ, [UR8+0x8], UR4 ;  /* 0x00000804083f75b2 */ /* 0x0000e20008000100 */
[----:B------:R0:W4:Y:S01]  /*0280*/  SYNCS.EXCH.64 URZ, [UR8+0xd0], UR6 ;  /* 0x0000d006083f75b2 */ /* 0x0001220008000100 */
[----:B------:R0:W0:Y:S01]  /*0290*/  SYNCS.EXCH.64 URZ, [UR8+0x10], UR4 ;  /* 0x00001004083f75b2 */ /* 0x0000220008000100 */
        /* <DEDUP_REMOVED lines=45> */
[----:B-1234-:R-:W-:Y:S01]  /*0570*/  NOP ;  /* 0x0000000000007918 */ /* 0x01efe20000000000 */
.L_x_3:
[----:B0-----:R-:W-:Y:S05]  /*0580*/  BSYNC B0 ;  /* 0x0000000000007941 */ /* 0x001fea0003800000 */
.L_x_2:
[----:B------:R-:W-:Y:S01]  /*0590*/  SHF.R.S32.HI R7, RZ, 0x1f, R18 ;  /* 0x0000001fff077819 */ /* 0x000fe20000011412 */
[----:B------:R-:W0:Y:S01]  /*05a0*/  SHFL.IDX PT, R0, R0, RZ, 0x1f ;  /* 0x00001fff00007589 */ /* 0x000e2200000e0000 */
[----:B------:R-:W1:Y:S01]  /*05b0*/  S2UR UR8, SR_CTAID.X ;  /* 0x00000000000879c3 */ /* 0x000e620000002500 */
[----:B------:R-:W-:Y:S02]  /*05c0*/  ELECT P0, URZ, PT ;  /* 0x00000000003f782f */ /* 0x000fe40003800000 */
[----:B------:R-:W-:Y:S01]  /*05d0*/  LEA.HI R7, R7, R18, RZ, 0x7 ;  /* 0x0000001207077211 */ /* 0x000fe200078f38ff */
[----:B------:R-:W2:Y:S01]  /*05e0*/  S2R R4, SR_CTAID.Y ;  /* 0x0000000000047919 */ /* 0x000ea20000002600 */
[----:B------:R-:W-:Y:S01]  /*05f0*/  SHF.R.S32.HI R8, RZ, 0x1f, R3 ;  /* 0x0000001fff087819 */ /* 0x000fe20000011403 */
[----:B------:R-:W-:Y:S01]  /*0600*/  ULDC UR4, c[0x0][0x150] ;  /* 0x0000540000047ab9 */ /* 0x000fe20000000800 */
[----:B------:R-:W-:Y:S01]  /*0610*/  LOP3.LUT R7, R7, 0xffffff80, RZ, 0xc0, !PT ;  /* 0xffffff8007077812 */ /* 0x000fe200078ec0ff */
[----:B------:R-:W-:Y:S01]  /*0620*/  NOP ;  /* 0x0000000000007918 */ /* 0x000fe20000000000 */
[----:B------:R-:W-:Y:S01]  /*0630*/  LEA.HI R8, R8, R3, RZ, 0x2 ;  /* 0x0000000308087211 */ /* 0x000fe200078f10ff */
[----:B------:R-:W3:Y:S01]  /*0640*/  LDC R10, c[0x0][0x144] ;  /* 0x00005100ff0a7b82 */ /* 0x000ee20000000800 */
[----:B------:R-:W-:Y:S01]  /*0650*/  NOP ;  /* 0x0000000000007918 */ /* 0x000fe20000000000 */
[----:B------:R-:W-:Y:S01]  /*0660*/  IMAD.IADD R6, R18, 0x1, -R7 ;  /* 0x0000000112067824 */ /* 0x000fe200078e0a07 */
[----:B------:R-:W-:Y:S01]  /*0670*/  LOP3.LUT R8, R8, 0x3ffffffc, RZ, 0xc0, !PT ;  /* 0x3ffffffc08087812 */ /* 0x000fe200078ec0ff */
[----:B------:R-:W-:Y:S01]  /*0680*/  IMAD.MOV.U32 R22, RZ, RZ, 0x1 ;  /* 0x00000001ff167424 */ /* 0x000fe200078e00ff */
[----:B------:R-:W-:-:S02]  /*0690*/  ISETP.NE.AND P3, PT, R5, RZ, PT ;  /* 0x000000ff0500720c */ /* 0x000fc40003f65270 */
[----:B------:R-:W-:Y:S01]  /*06a0*/  SHF.R.S32.HI R7, RZ, 0x1f, R6 ;  /* 0x0000001fff077819 */ /* 0x000fe20000011406 */
[----:B------:R-:W-:Y:S01]  /*06b0*/  IMAD.IADD R8, R3, 0x1, -R8 ;  /* 0x0000000103087824 */ /* 0x000fe200078e0a08 */
[----:B------:R-:W4:Y:S02]  /*06c0*/  LDC R13, c[0x0][0x140] ;  /* 0x00005000ff0d7b82 */ /* 0x000f240000000800 */
[----:B------:R-:W-:Y:S02]  /*06d0*/  LEA.HI R7, R7, R6, RZ, 0x3 ;  /* 0x0000000607077211 */ /* 0x000fe400078f18ff */
[----:B0-----:R-:W-:Y:S02]  /*06e0*/  ISETP.NE.OR P0, PT, R0, RZ, !P0 ;  /* 0x000000ff0000720c */ /* 0x001fe40004705670 */
[--C-:B------:R-:W-:Y:S02]  /*06f0*/  SHF.R.S32.HI R0, RZ, 0x3, R7.reuse ;  /* 0x00000003ff007819 */ /* 0x100fe40000011407 */
[----:B------:R-:W-:-:S02]  /*0700*/  SHF.R.S32.HI R7, RZ, 0x1f, R7 ;  /* 0x0000001fff077819 */ /* 0x000fc40000011407 */
[----:B-1----:R-:W-:Y:S02]  /*0710*/  I2FP.F32.U32 R9, UR8 ;  /* 0x0000000800097c45 */ /* 0x002fe40008201000 */
[----:B------:R-:W-:-:S03]  /*0720*/  LEA.HI R7, R7, R0, RZ, 0x2 ;  /* 0x0000000007077211 */ /* 0x000fc600078f10ff */
[----:B------:R-:W-:Y:S01]  /*0730*/  FMUL R9, R9, UR4 ;  /* 0x0000000409097c20 */ /* 0x000fe20008400000 */
[----:B------:R-:W-:Y:S01]  /*0740*/  LOP3.LUT R7, R7, 0xfffffffc, RZ, 0xc0, !PT ;  /* 0xfffffffc07077812 */ /* 0x000fe200078ec0ff */
[----:B------:R-:W-:Y:S01]  /*0750*/  VOTEU.ALL UP0, P0 ;  /* 0x00000000003f7886 */ /* 0x000fe20000000000 */
[----:B--2---:R-:W-:Y:S01]  /*0760*/  I2FP.F32.U32 R3, R4 ;  /* 0x0000000400037245 */ /* 0x004fe20000201000 */
[----:B------:R-:W-:Y:S01]  /*0770*/  ULDC UR4, c[0x0][0x154] ;  /* 0x0000550000047ab9 */ /* 0x000fe20000000800 */
[----:B------:R-:W-:Y:S01]  /*0780*/  VOTEU.ALL UP1, P0 ;  /* 0x00000000003f7886 */ /* 0x000fe20000020000 */
[----:B------:R-:W0:Y:S01]  /*0790*/  F2I.U32.TRUNC.NTZ R9, R9 ;  /* 0x0000000900097305 */ /* 0x000e22000020f000 */
[----:B------:R-:W-:Y:S01]  /*07a0*/  IMAD.IADD R7, R0, 0x1, -R7 ;  /* 0x0000000100077824 */ /* 0x000fe200078e0a07 */
[----:B------:R-:W1:Y:S01]  /*07b0*/  @!UP0 S2UR UR7, SR_CgaCtaId ;  /* 0x00000000000789c3 */ /* 0x000e620000008800 */
[----:B------:R-:W-:Y:S01]  /*07c0*/  FMUL R12, R3, UR4 ;  /* 0x00000004030c7c20 */ /* 0x000fe20008400000 */
[----:B------:R-:W-:Y:S01]  /*07d0*/  UMOV UR4, 0x20 ;  /* 0x0000002000047882 */ /* 0x000fe20000000000 */
[----:B------:R-:W-:Y:S01]  /*07e0*/  IMAD R8, R8, 0x4, R7 ;  /* 0x0000000408087824 */ /* 0x000fe200078e0207 */
[----:B------:R-:W-:Y:S01]  /*07f0*/  @!UP0 UMOV UR6, 0x400 ;  /* 0x0000040000068882 */ /* 0x000fe20000000000 */
[----:B------:R-:W-:-:S04]  /*0800*/  @!UP0 UIADD3 UR4, -UR4, 0x100000, URZ ;  /* 0x0010000004048890 */ /* 0x000fc8000fffe13f */
[----:B------:R-:W-:Y:S02]  /*0810*/  @!UP0 USHF.L.U32 UR5, UR4, 0xb, URZ ;  /* 0x0000000b04058899 */ /* 0x000fe4000800063f */
[----:B------:R-:W-:Y:S01]  /*0820*/  @!UP0 USHF.L.U32 UR4, UR4, 0x1, URZ ;  /* 0x0000000104048899 */ /* 0x000fe2000800063f */
[----:B----4-:R-:W-:Y:S01]  /*0830*/  ISETP.EQ.U32.AND P2, PT, R13, 0x1, PT ;  /* 0x000000010d00780c */ /* 0x010fe20003f42070 */
[----:B------:R-:W2:Y:S01]  /*0840*/  F2I.U32.TRUNC.NTZ R12, R12 ;  /* 0x0000000c000c7305 */ /* 0x000ea2000020f000 */
[C---:B------:R-:W-:Y:S01]  /*0850*/  LEA.HI R0, R8.reuse, R8, RZ, 0x1 ;  /* 0x0000000808007211 */ /* 0x040fe200078f08ff */
[----:B------:R-:W4:Y:S01]  /*0860*/  LDC R7, c[0x0][0x148] ;  /* 0x00005200ff077b82 */ /* 0x000f220000000800 */
[----:B------:R-:W-:Y:S02]  /*0870*/  IMAD.SHL.U32 R23, R8, 0x4, RZ ;  /* 0x0000000408177824 */ /* 0x000fe400078e00ff */
[----:B------:R-:W-:Y:S01]  /*0880*/  LOP3.LUT R11, R0, 0xfffffffe, RZ, 0xc0, !PT ;  /* 0xfffffffe000b7812 */ /* 0x000fe200078ec0ff */
[----:B0-----:R-:W-:Y:S01]  /*0890*/  IMAD.MOV R15, RZ, RZ, -R9 ;  /* 0x000000ffff0f7224 */ /* 0x001fe200078e0a09 */
[----:B------:R-:W-:-:S02]  /*08a0*/  SHF.R.S32.HI R9, RZ, 0x1f, R2 ;  /* 0x0000001fff097819 */ /* 0x000fc40000011402 */
[----:B------:R-:W-:Y:S01]  /*08b0*/  LOP3.LUT R23, R8, 0xc, R23, 0x78, !PT ;  /* 0x0000000c08177812 */ /* 0x000fe200078e7817 */
[----:B---3--:R-:W-:Y:S01]  /*08c0*/  IMAD R3, R10, R15, UR8 ;  /* 0x000000080a037e24 */ /* 0x008fe2000f8e020f */
[----:B------:R-:W-:Y:S01]  /*08d0*/  LEA.HI R9, R9, R2, RZ, 0x2 ;  /* 0x0000000209097211 */ /* 0x000fe200078f10ff */
[----:B------:R-:W-:-:S03]  /*08e0*/  IMAD.IADD R0, R8, 0x1, -R11 ;  /* 0x0000000108007824 */ /* 0x000fc600078e0a0b */
[----:B------:R-:W-:Y:S01]  /*08f0*/  LOP3.LUT R9, R9, 0xfffffffc, RZ, 0xc0, !PT ;  /* 0xfffffffc09097812 */ /* 0x000fe200078ec0ff */
[----:B--2---:R-:W-:Y:S01]  /*0900*/  IMAD.MOV R24, RZ, RZ, -R12 ;  /* 0x000000ffff187224 */ /* 0x004fe200078e0a0c */
[----:B------:R-:W-:Y:S01]  /*0910*/  ISETP.NE.AND P4, PT, R0, R3, PT ;  /* 0x000000030000720c */ /* 0x000fe20003f85270 */
[----:B-1----:R-:W-:Y:S02]  /*0920*/  @!UP0 ULEA UR6, UR7, UR6, 0x18 ;  /* 0x0000000607068291 */ /* 0x002fe4000f8ec03f */
[----:B------:R-:W-:Y:S01]  /*0930*/  IMAD.IADD R0, R2, 0x1, -R9 ;  /* 0x0000000102007824 */ /* 0x000fe200078e0a09 */
[----:B------:R-:W-:Y:S01]  /*0940*/  VOTEU.ALL UP0, P0 ;  /* 0x00000000003f7886 */ /* 0x000fe20000000000 */
[----:B------:R-:W-:Y:S01]  /*0950*/  LOP3.LUT P0, RZ, R6, 0x7, RZ, 0xc0, !PT ;  /* 0x0000000706ff7812 */ /* 0x000fe2000780c0ff */
[----:B------:R-:W-:Y:S02]  /*0960*/  VIADD R6, R5, 0xffffffff ;  /* 0xffffffff05067836 */ /* 0x000fe40000000000 */
[----:B------:R-:W-:Y:S01]  /*0970*/  ISETP.NE.AND P1, PT, R0, 0x3, PT ;  /* 0x000000030000780c */ /* 0x000fe20003f25270 */
[----:B----4-:R-:W-:Y:S01]  /*0980*/  IMAD R9, R7, R24, R4 ;  /* 0x0000001807097224 */ /* 0x010fe200078e0204 */
[----:B------:R-:W-:-:S02]  /*0990*/  ISETP.LT.U32.AND P0, PT, R23, 0x2, !P0 ;  /* 0x000000021700780c */ /* 0x000fc40004701070 */
[----:B------:R-:W-:Y:S01]  /*09a0*/  ISETP.EQ.OR P1, PT, R0, RZ, !P1 ;  /* 0x000000ff0000720c */ /* 0x000fe20004f22670 */
[----:B------:R-:W0:Y:S02]  /*09b0*/  FENCE.VIEW.ASYNC.S ;  /* 0x00000000000073c6 */ /* 0x000e240000000000 */
[----:B0-----:R0:W1:Y:S01]  /*09c0*/  @!UP0 SYNCS.EXCH.64 URZ, [UR6+0x1a0], UR4 ;  /* 0x0001a004063f85b2 */ /* 0x0010620008000100 */
[----:B------:R-:W-:Y:S02]  /*09d0*/  @P4 LEA.HI R2, R23, R23, RZ, 0x1 ;  /* 0x0000001717024211 */ /* 0x000fe400078f08ff */
[----:B------:R-:W-:Y:S02]  /*09e0*/  ISETP.EQ.AND P1, PT, R5, RZ, P1 ;  /* 0x000000ff0500720c */ /* 0x000fe40000f22270 */
[----:B------:R-:W-:Y:S02]  /*09f0*/  @P4 SHF.R.S32.HI R2, RZ, 0x1, R2 ;  /* 0x00000001ff024819 */ /* 0x000fe40000011402 */
[----:B------:R-:W-:-:S02]  /*0a00*/  ISETP.GE.U32.AND P6, PT, R6, 0x2, PT ;  /* 0x000000020600780c */ /* 0x000fc40003fc6070 */
[----:B------:R-:W-:Y:S02]  /*0a10*/  @P4 ISETP.NE.AND P5, PT, R2, R9, PT ;  /* 0x000000090200420c */ /* 0x000fe40003fa5270 */
[----:B------:R-:W-:Y:S02]  /*0a20*/  SEL R9, RZ, 0x1, !P0 ;  /* 0x00000001ff097807 */ /* 0x000fe40004000000 */
[----:B------:R-:W-:Y:S02]  /*0a30*/  @P4 SEL R22, RZ, 0x1, P5 ;  /* 0x00000001ff164807 */ /* 0x000fe40002800000 */
[----:B------:R-:W-:Y:S01]  /*0a40*/  SEL R19, RZ, 0x1, !P1 ;  /* 0x00000001ff137807 */ /* 0x000fe20004800000 */
[----:B------:R0:W2:Y:S01]  /*0a50*/  @!UP1 SYNCS.EXCH.64 URZ, [UR6+0x1a8], UR4 ;  /* 0x0001a804063f95b2 */ /* 0x0000a20008000100 */
[----:B------:R-:W-:Y:S01]  /*0a60*/  LOP3.LUT R22, R22, R9, RZ, 0xc0, !PT ;  /* 0x0000000916167212 */ /* 0x000fe200078ec0ff */
[----:B------:R-:W-:Y:S01]  /*0a70*/  NOP ;  /* 0x0000000000007918 */ /* 0x000fe20000000000 */
[----:B------:R-:W-:Y:S01]  /*0a80*/  SEL R19, R19, 0x2, P6 ;  /* 0x0000000213137807 */ /* 0x000fe20003000000 */
[----:B------:R-:W-:Y:S06]  /*0a90*/  @!P2 BRA `(.L_x_4) ;  /* 0x000000000008a947 */ /* 0x000fec0003800000 */
[----:B-12---:R-:W-:Y:S01]  /*0aa0*/  UCGABAR_ARV ;  /* 0x00000000000079c7 */ /* 0x006fe20008000000 */
[----:B------:R-:W-:Y:S05]  /*0ab0*/  BRA `(.L_x_5) ;  /* 0x0000000000047947 */ /* 0x000fea0003800000 */
.L_x_4:
[----:B-12---:R-:W-:Y:S01]  /*0ac0*/  NOP ;  /* 0x0000000000007918 */ /* 0x006fe20000000000 */
.L_x_5:
[----:B------:R-:W1:Y:S01]  /*0ad0*/  LDC R2, c[0x0][0x65c] ;  /* 0x00019700ff027b82 */ /* 0x000e620000000800 */
[----:B------:R-:W-:Y:S02]  /*0ae0*/  IMAD.U32 R8, RZ, RZ, UR8 ;  /* 0x00000008ff087e24 */ /* 0x000fe4000f8e00ff */
[----:B------:R-:W-:Y:S01]  /*0af0*/  IMAD.MOV.U32 R9, RZ, RZ, RZ ;  /* 0x000000ffff097224 */ /* 0x000fe200078e00ff */
[----:B-1----:R-:W-:-:S04]  /*0b00*/  ISETP.NE.AND P1, PT, R2, 0x1, PT ;  /* 0x000000010200780c */ /* 0x002fc80003f25270 */
[----:B------:R-:W-:-:S09]  /*0b10*/  P2R R5, PR, RZ, 0x2 ;  /* 0x00000002ff057803 */ /* 0x000fd20000000000 */
[----:B------:R-:W1:Y:S01]  /*0b20*/  @P1 LDC R17, c[0x0][0x10] ;  /* 0x00000400ff111b82 */ /* 0x000e620000000800 */
[----:B------:R-:W-:Y:S02]  /*0b30*/  @P1 IMAD.MOV.U32 R5, RZ, RZ, RZ ;  /* 0x000000ffff051224 */ /* 0x000fe400078e00ff */
[----:B------:R-:W-:-:S05]  /*0b40*/  @P1 IMAD.MOV.U32 R13, RZ, RZ, RZ ;  /* 0x000000ffff0d1224 */ /* 0x000fca00078e00ff */
[----:B------:R-:W2:Y:S01]  /*0b50*/  @!P1 LDC R11, c[0x0][0xc] ;  /* 0x00000300ff0b9b82 */ /* 0x000ea20000000800 */
[----:B-1----:R-:W-:-:S04]  /*0b60*/  @P1 IMAD.WIDE.U32 R16, R17, UR8, R4 ;  /* 0x0000000811101c25 */ /* 0x002fc8000f8e0004 */
[----:B------:R-:W-:Y:S02]  /*0b70*/  @P1 IMAD.IADD R17, R17, 0x1, R13 ;  /* 0x0000000111111824 */ /* 0x000fe400078e020d */
[----:B--2---:R-:W-:-:S04]  /*0b80*/  @!P1 IMAD.WIDE.U32 R8, R4, R11, R8 ;  /* 0x0000000b04089225 */ /* 0x004fc800078e0008 */
[----:B------:R-:W-:Y:S02]  /*0b90*/  @!P1 IMAD.MOV.U32 R16, RZ, RZ, R8 ;  /* 0x000000ffff109224 */ /* 0x000fe400078e0008 */
[----:B------:R-:W-:Y:S01]  /*0ba0*/  @!P1 IMAD.MOV.U32 R17, RZ, RZ, R9 ;  /* 0x000000ffff119224 */ /* 0x000fe200078e0009 */
[----:B------:R-:W-:Y:S06]  /*0bb0*/  @!P2 BRA `(.L_x_6) ;  /* 0x00000000000ca947 */ /* 0x000fec0003800000 */
[----:B------:R-:W-:Y:S01]  /*0bc0*/  UCGABAR_WAIT ;  /* 0x0000000000007dc7 */ /* 0x000fe20008000000 */
[----:B------:R-:W-:Y:S01]  /*0bd0*/  CCTL.IVALL ;  /* 0x00000000ff00798f */ /* 0x000fe20002000000 */
[----:B------:R-:W-:Y:S05]  /*0be0*/  BRA `(.L_x_7) ;  /* 0x0000000000047947 */ /* 0x000fea0003800000 */
.L_x_6:
[----:B------:R-:W-:Y:S06]  /*0bf0*/  BAR.SYNC.DEFER_BLOCKING 0x0 ;  /* 0x0000000000007b1d */ /* 0x000fec0000010000 */
.L_x_7:
[----:B------:R-:W-:Y:S05]  /*0c00*/  @!P3 BRA `(.L_x_8) ;  /* 0x0000003400f0b947 */ /* 0x000fea0003800000 */
[----:B------:R-:W-:-:S13]  /*0c10*/  ISETP.GT.U32.AND P0, PT, R6, 0x1, PT ;  /* 0x000000010600780c */ /* 0x000fda0003f04070 */
[----:B0-----:R-:W-:Y:S05]  /*0c20*/  @P0 EXIT ;  /* 0x000000000000094d */ /* 0x001fea0003800000 */
[----:B------:R-:W-:Y:S01]  /*0c30*/  ULDC.64 UR4, c[0x0][0x650] ;  /* 0x0001940000047ab9 */ /* 0x000fe20000000a00 */
[----:B------:R-:W-:Y:S01]  /*0c40*/  PRMT R0, RZ, 0x7610, R0 ;  /* 0x00007610ff007816 */ /* 0x000fe20000000000 */
[----:B------:R-:W-:Y:S01]  /*0c50*/  IMAD.MOV.U32 R62, RZ, RZ, -0x1 ;  /* 0xffffffffff3e7424 */ /* 0x000fe200078e00ff */
[----:B------:R-:W-:Y:S01]  /*0c60*/  ISETP.GE.U32.AND P0, PT, R16, UR4, PT ;  /* 0x0000000410007c0c */ /* 0x000fe2000bf06070 */
[----:B------:R-:W-:Y:S02]  /*0c70*/  IMAD.MOV.U32 R59, RZ, RZ, -0x1 ;  /* 0xffffffffff3b7424 */ /* 0x000fe400078e00ff */
[----:B------:R-:W-:Y:S01]  /*0c80*/  IMAD.MOV.U32 R60, RZ, RZ, -0x1 ;  /* 0xffffffffff3c7424 */ /* 0x000fe200078e00ff */
[----:B------:R-:W-:-:S13]  /*0c90*/  ISETP.GE.U32.AND.EX P0, PT, R17, UR5, PT, P0 ;  /* 0x0000000511007c0c */ /* 0x000fda000bf06100 */
[----:B------:R-:W-:Y:S05]  /*0ca0*/  @P0 BRA `(.L_x_9) ;  /* 0x0000000400280947 */ /* 0x000fea0003800000 */
[----:B------:R-:W0:Y:S01]  /*0cb0*/  LDC.64 R20, c[0x0][0x628] ;  /* 0x00018a00ff147b82 */ /* 0x000e220000000a00 */
[----:B------:R-:W-:Y:S02]  /*0cc0*/  IMAD.MOV.U32 R8, RZ, RZ, R16 ;  /* 0x000000ffff087224 */ /* 0x000fe400078e0010 */
[----:B------:R-:W-:-:S05]  /*0cd0*/  IMAD.MOV.U32 R9, RZ, RZ, R17 ;  /* 0x000000ffff097224 */ /* 0x000fca00078e0011 */
[----:B------:R-:W1:Y:S08]  /*0ce0*/  LDC R0, c[0x0][0x630] ;  /* 0x00018c00ff007b82 */ /* 0x000e700000000800 */
[----:B------:R-:W2:Y:S01]  /*0cf0*/  LDC.64 R26, c[0x0][0x620] ;  /* 0x00018800ff1a7b82 */ /* 0x000ea20000000a00 */
[----:B0-----:R-:W-:-:S04]  /*0d00*/  ISETP.NE.U32.AND P0, PT, R20, RZ, PT ;  /* 0x000000ff1400720c */ /* 0x001fc80003f05070 */
[----:B------:R-:W-:-:S13]  /*0d10*/  ISETP.NE.AND.EX P0, PT, R21, RZ, PT, P0 ;  /* 0x000000ff1500720c */ /* 0x000fda0003f05300 */
[----:B-12---:R-:W-:Y:S05]  /*0d20*/  @!P0 BRA `(.L_x_10) ;  /* 0x0000000000288947 */ /* 0x006fea0003800000 */
[----:B------:R-:W0:Y:S02]  /*0d30*/  LDC R13, c[0x0][0x634] ;  /* 0x00018d00ff0d7b82 */ /* 0x000e240000000800 */
[----:B0-----:R-:W-:-:S05]  /*0d40*/  IADD3 R13, P0, R16, R13, RZ ;  /* 0x0000000d100d7210 */ /* 0x001fca0007f1e0ff */
[----:B------:R-:W-:-:S04]  /*0d50*/  IMAD.X R15, RZ, RZ, R17, P0 ;  /* 0x000000ffff0f7224 */ /* 0x000fc800000e0611 */
[----:B------:R-:W-:-:S04]  /*0d60*/  IMAD.WIDE.U32 R8, R15, R20, RZ ;  /* 0x000000140f087225 */ /* 0x000fc800078e00ff */
[----:B------:R-:W-:-:S04]  /*0d70*/  IMAD.WIDE.U32 R10, P0, R13, R21, R8 ;  /* 0x000000150d0a7225 */ /* 0x000fc80007800008 */
[----:B------:R-:W-:-:S04]  /*0d80*/  IMAD.WIDE.U32 R8, R13, R20, RZ ;  /* 0x000000140d087225 */ /* 0x000fc800078e00ff */
[----:B------:R-:W-:Y:S01]  /*0d90*/  IMAD.X R13, RZ, RZ, RZ, P0 ;  /* 0x000000ffff0d7224 */ /* 0x000fe200000e06ff */
[----:B------:R-:W-:Y:S01]  /*0da0*/  IADD3 RZ, P0, R9, R10, RZ ;  /* 0x0000000a09ff7210 */ /* 0x000fe20007f1e0ff */
[----:B------:R-:W-:-:S04]  /*0db0*/  IMAD.MOV.U32 R12, RZ, RZ, R11 ;  /* 0x000000ffff0c7224 */ /* 0x000fc800078e000b */
[----:B------:R-:W-:-:S08]  /*0dc0*/  IMAD.WIDE.U32.X R8, R15, R21, R12, P0 ;  /* 0x000000150f087225 */ /* 0x000fd000000e040c */
.L_x_10:
[----:B------:R-:W0:Y:S01]  /*0dd0*/  LDC.64 R20, c[0x0][0x640] ;  /* 0x00019000ff147b82 */ /* 0x000e220000000a00 */
[--C-:B------:R-:W-:Y:S01]  /*0de0*/  SHF.R.U64 R60, R8, R0, R9.reuse ;  /* 0x00000000083c7219 */ /* 0x100fe20000001209 */
[----:B------:R-:W-:Y:S01]  /*0df0*/  IMAD R28, R7, R24, R4 ;  /* 0x00000018071c7224 */ /* 0x000fe200078e0204 */
[----:B------:R-:W-:Y:S01]  /*0e00*/  SHF.R.U32.HI R0, RZ, R0, R9 ;  /* 0x00000000ff007219 */ /* 0x000fe20000011609 */
[----:B------:R-:W-:Y:S01]  /*0e10*/  IMAD.MOV.U32 R25, RZ, RZ, 0x1 ;  /* 0x00000001ff197424 */ /* 0x000fe200078e00ff */
[----:B------:R-:W-:-:S03]  /*0e20*/  IADD3 R5, P0, RZ, -R60, RZ ;  /* 0x8000003cff057210 */ /* 0x000fc60007f1e0ff */
[----:B------:R-:W1:Y:S02]  /*0e30*/  LDC R6, c[0x0][0x618] ;  /* 0x00018600ff067b82 */ /* 0x000e640000000800 */
[----:B------:R-:W-:-:S04]  /*0e40*/  IMAD.X R9, RZ, RZ, ~R0, P0 ;  /* 0x000000ffff097224 */ /* 0x000fc800000e0e00 */
[-C--:B------:R-:W-:Y:S02]  /*0e50*/  IMAD R0, R9, R26.reuse, RZ ;  /* 0x0000001a09007224 */ /* 0x080fe400078e02ff */
[----:B------:R-:W2:Y:S01]  /*0e60*/  LDC R11, c[0x0][0x608] ;  /* 0x00018200ff0b7b82 */ /* 0x000ea20000000800 */
[----:B------:R-:W-:-:S04]  /*0e70*/  IMAD.WIDE.U32 R8, R5, R26, R16 ;  /* 0x0000001a05087225 */ /* 0x000fc800078e0010 */
[----:B------:R-:W-:-:S03]  /*0e80*/  IMAD R5, R5, R27, R0 ;  /* 0x0000001b05057224 */ /* 0x000fc600078e0200 */
[----:B------:R-:W3:Y:S01]  /*0e90*/  LDC R12, c[0x0][0x658] ;  /* 0x00019600ff0c7b82 */ /* 0x000ee20000000800 */
[----:B0-----:R-:W-:Y:S01]  /*0ea0*/  ISETP.NE.U32.AND P0, PT, R20, RZ, PT ;  /* 0x000000ff1400720c */ /* 0x001fe20003f05070 */
[----:B------:R-:W-:Y:S02]  /*0eb0*/  IMAD.IADD R5, R9, 0x1, R5 ;  /* 0x0000000109057824 */ /* 0x000fe400078e0205 */
[----:B------:R-:W-:Y:S01]  /*0ec0*/  IMAD.MOV.U32 R9, RZ, RZ, -0x1 ;  /* 0xffffffffff097424 */ /* 0x000fe200078e00ff */
[----:B------:R-:W-:-:S03]  /*0ed0*/  ISETP.NE.AND.EX P0, PT, R21, RZ, PT, P0 ;  /* 0x000000ff1500720c */ /* 0x000fc60003f05300 */
[----:B------:R-:W0:Y:S01]  /*0ee0*/  LDC R15, c[0x0][0x600] ;  /* 0x00018000ff0f7b82 */ /* 0x000e220000000800 */
[-CC-:B-1----:R-:W-:Y:S02]  /*0ef0*/  SHF.R.U64 R13, R8, R6.reuse, R5.reuse ;  /* 0x00000006080d7219 */ /* 0x182fe40000001205 */
[----:B------:R-:W-:-:S05]  /*0f00*/  SHF.R.U32.HI R0, RZ, R6, R5 ;  /* 0x00000006ff007219 */ /* 0x000fca0000011605 */
[----:B------:R-:W1:Y:S01]  /*0f10*/  LDC R14, c[0x0][0x648] ;  /* 0x00019200ff0e7b82 */ /* 0x000e620000000800 */
[-CC-:B--2---:R-:W-:Y:S02]  /*0f20*/  SHF.R.U64 R29, R13, R11.reuse, R0.reuse ;  /* 0x0000000b0d1d7219 */ /* 0x184fe40000001200 */
[----:B------:R-:W-:-:S05]  /*0f30*/  SHF.R.U32.HI R5, RZ, R11, R0 ;  /* 0x0000000bff057219 */ /* 0x000fca0000011600 */
[----:B------:R-:W2:Y:S01]  /*0f40*/  LDC R26, c[0x0][0x638] ;  /* 0x00018e00ff1a7b82 */ /* 0x000ea20000000800 */
[-CC-:B---3--:R-:W-:Y:S02]  /*0f50*/  SHF.R.U64 R24, R29, R12.reuse, R5.reuse ;  /* 0x0000000c1d187219 */ /* 0x188fe40000001205 */
[-C--:B------:R-:W-:Y:S02]  /*0f60*/  SHF.L.U32 R0, R9, R12.reuse, RZ ;  /* 0x0000000c09007219 */ /* 0x080fe400000006ff */
[----:B------:R-:W-:Y:S01]  /*0f70*/  SHF.R.U32.HI R5, RZ, R12, R5 ;  /* 0x0000000cff057219 */ /* 0x000fe20000011605 */
[----:B------:R-:W-:Y:S01]  /*0f80*/  IMAD.MOV.U32 R4, RZ, RZ, R24 ;  /* 0x000000ffff047224 */ /* 0x000fe200078e0018 */
[----:B------:R-:W-:Y:S01]  /*0f90*/  LOP3.LUT R10, RZ, R0, RZ, 0x33, !PT ;  /* 0x00000000ff0a7212 */ /* 0x000fe200078e33ff */
[----:B------:R-:W3:Y:S01]  /*0fa0*/  LDC R27, c[0x0][0x610] ;  /* 0x00018400ff1b7b82 */ /* 0x000ee20000000800 */
[----:B------:R-:W-:Y:S05]  /*0fb0*/  @!P0 BRA `(.L_x_11) ;  /* 0x0000000000288947 */ /* 0x000fea0003800000 */
[----:B------:R-:W4:Y:S02]  /*0fc0*/  LDC R9, c[0x0][0x64c] ;  /* 0x00019300ff097b82 */ /* 0x000f240000000800 */
[----:B----4-:R-:W-:-:S05]  /*0fd0*/  IADD3 R9, P0, R24, R9, RZ ;  /* 0x0000000918097210 */ /* 0x010fca0007f1e0ff */
        /* <DEDUP_REMOVED lines=8> */
.L_x_11:
[----:B-1----:R-:W-:Y:S01]  /*1060*/  SHF.R.U64 R4, R4, R14, R5 ;  /* 0x0000000e04047219 */ /* 0x002fe20000001205 */
[----:B0-----:R-:W-:Y:S01]  /*1070*/  VIADD R6, R15, 0xffffffff ;  /* 0xffffffff0f067836 */ /* 0x001fe20000000000 */
[----:B------:R-:W-:Y:S02]  /*1080*/  SHF.L.U32 R0, R25, R12, RZ ;  /* 0x0000000c19007219 */ /* 0x000fe400000006ff */
[----:B------:R-:W-:Y:S01]  /*1090*/  LOP3.LUT R5, R29, R10, RZ, 0xc0, !PT ;  /* 0x0000000a1d057212 */ /* 0x000fe200078ec0ff */
[----:B------:R-:W-:Y:S01]  /*10a0*/  IMAD.MOV R7, RZ, RZ, -R4 ;  /* 0x000000ffff077224 */ /* 0x000fe200078e0a04 */
[----:B------:R-:W-:Y:S02]  /*10b0*/  SEL R3, R3, R28, !P1 ;  /* 0x0000001c03037207 */ /* 0x000fe40004800000 */
[----:B------:R-:W-:Y:S01]  /*10c0*/  LOP3.LUT R6, R13, R6, RZ, 0xc0, !PT ;  /* 0x000000060d067212 */ /* 0x000fe200078ec0ff */
[----:B------:R-:W-:Y:S02]  /*10d0*/  IMAD R4, R0, R4, R5 ;  /* 0x0000000400047224 */ /* 0x000fe400078e0205 */
[----:B--2---:R-:W-:-:S02]  /*10e0*/  IMAD R0, R7, R26, R24 ;  /* 0x0000001a07007224 */ /* 0x004fc400078e0218 */
[----:B---3--:R-:W-:Y:S02]  /*10f0*/  IMAD R3, R4, R27, R3 ;  /* 0x0000001b04037224 */ /* 0x008fe400078e0203 */
[----:B------:R-:W-:Y:S02]  /*1100*/  IMAD R62, R0, R15, R6 ;  /* 0x0000000f003e7224 */ /* 0x000fe400078e0206 */
[----:B------:R-:W-:-:S03]  /*1110*/  IMAD.MOV.U32 R4, RZ, RZ, 0x1 ;  /* 0x00000001ff047424 */ /* 0x000fc600078e00ff */
[----:B------:R-:W-:Y:S02]  /*1120*/  SEL R59, R62, R3, !P1 ;  /* 0x000000033e3b7207 */ /* 0x000fe40004800000 */
[----:B------:R-:W-:Y:S02]  /*1130*/  PRMT R0, R4, 0x7610, R0 ;  /* 0x0000761004007816 */ /* 0x000fe40000000000 */
[----:B------:R-:W-:-:S07]  /*1140*/  SEL R62, R3, R62, !P1 ;  /* 0x0000003e033e7207 */ /* 0x000fce0004800000 */
.L_x_9:
[----:B------:R-:W-:-:S08]  /*1150*/  NOP ;  /* 0x0000000000007918 */ /* 0x000fd00000000000 */
[----:B------:R-:W0:Y:S02]  /*1160*/  USETMAXREG.TRY_ALLOC.CTAPOOL UP0, 0xe8 ;  /* 0x000000e8000079c8 */ /* 0x000e240008000600 */
[----:B0-----:R-:W-:-:S13]  /*1170*/  PLOP3.LUT P0, PT, PT, PT, UP0, 0x80, 0x0 ;  /* 0x000000000000781c */ /* 0x001fda0003f0f008 */
[----:B------:R-:W-:Y:S05]  /*1180*/  @!P0 BRA `(.L_x_9) ;  /* 0xfffffffc00f08947 */ /* 0x000fea000383ffff */
[----:B------:R-:W-:Y:S01]  /*1190*/  ULDC.64 UR4, c[0x0][0x598] ;  /* 0x0001660000047ab9 */ /* 0x000fe20000000a00 */
[----:B------:R-:W-:Y:S01]  /*11a0*/  ULDC.64 UR36, c[0x0][0x208] ;  /* 0x0000820000247ab9 */ /* 0x000fe20000000a00 */
[----:B------:R-:W-:-:S04]  /*11b0*/  ISETP.NE.U32.AND P0, PT, RZ, UR4, PT ;  /* 0x00000004ff007c0c */ /* 0x000fc8000bf05070 */
[----:B------:R-:W-:-:S13]  /*11c0*/  ISETP.NE.AND.EX P0, PT, RZ, UR5, PT, P0 ;  /* 0x00000005ff007c0c */ /* 0x000fda000bf05300 */
[----:B------:R-:W-:Y:S05]  /*11d0*/  @!P0 BRA `(.L_x_12) ;  /* 0x00000000001c8947 */ /* 0x000fea0003800000 */
[----:B------:R-:W0:Y:S02]  /*11e0*/  LDC.64 R4, c[0x0][0x598] ;  /* 0x00016600ff047b82 */ /* 0x000e240000000a00 */
[----:B0-----:R-:W2:Y:S02]  /*11f0*/  LDG.E.64 R4, desc[UR36][R4.64] ;  /* 0x0000002404047981 */ /* 0x001ea4000c1e1b00 */
[----:B--2---:R-:W-:-:S04]  /*1200*/  ISETP.NE.U32.AND P0, PT, R4, RZ, PT ;  /* 0x000000ff0400720c */ /* 0x004fc80003f05070 */
[----:B------:R-:W-:-:S13]  /*1210*/  ISETP.NE.AND.EX P0, PT, R5, RZ, PT, P0 ;  /* 0x000000ff0500720c */ /* 0x000fda0003f05300 */
[----:B------:R-:W-:Y:S05]  /*1220*/  @!P0 BRA `(.L_x_12) ;  /* 0x0000000000088947 */ /* 0x000fea0003800000 */
[----:B------:R0:W5:Y:S01]  /*1230*/  LD.E R56, desc[UR36][R4.64] ;  /* 0x0000002404387980 */ /* 0x000162000c101900 */
[----:B------:R-:W-:Y:S05]  /*1240*/  BRA `(.L_x_13) ;  /* 0x0000000000247947 */ /* 0x000fea0003800000 */
.L_x_12:
[----:B------:R-:W-:Y:S02]  /*1250*/  ULDC.64 UR4, c[0x0][0x588] ;  /* 0x0001620000047ab9 */ /* 0x000fe40000000a00 */
[----:B------:R-:W-:-:S04]  /*1260*/  ISETP.NE.U32.AND P0, PT, RZ, UR4, PT ;  /* 0x00000004ff007c0c */ /* 0x000fc8000bf05070 */
[----:B------:R-:W-:-:S13]  /*1270*/  ISETP.NE.AND.EX P0, PT, RZ, UR5, PT, P0 ;  /* 0x00000005ff007c0c */ /* 0x000fda000bf05300 */
[----:B------:R-:W-:Y:S05]  /*1280*/  @!P0 BRA `(.L_x_14) ;  /* 0x00000000000c8947 */ /* 0x000fea0003800000 */
[----:B------:R-:W0:Y:S02]  /*1290*/  LDC.64 R56, c[0x0][0x588] ;  /* 0x00016200ff387b82 */ /* 0x000e240000000a00 */
[----:B0-----:R1:W5:Y:S01]  /*12a0*/  LDG.E R56, desc[UR36][R56.64] ;  /* 0x0000002438387981 */ /* 0x001362000c1e1900 */
[----:B------:R-:W-:Y:S05]  /*12b0*/  BRA `(.L_x_13) ;  /* 0x0000000000087947 */ /* 0x000fea0003800000 */
.L_x_14:
[----:B------:R-:W-:Y:S02]  /*12c0*/  ULDC UR4, c[0x0][0x580] ;  /* 0x0001600000047ab9 */ /* 0x000fe40000000800 */
[----:B------:R-:W-:-:S07]  /*12d0*/  IMAD.U32 R56, RZ, RZ, UR4 ;  /* 0x00000004ff387e24 */ /* 0x000fce000f8e00ff */
.L_x_13:
[----:B------:R-:W-:Y:S02]  /*12e0*/  ULDC.64 UR4, c[0x0][0x5a0] ;  /* 0x0001680000047ab9 */ /* 0x000fe40000000a00 */
[----:B------:R-:W-:-:S04]  /*12f0*/  ISETP.NE.U32.AND P0, PT, RZ, UR4, PT ;  /* 0x00000004ff007c0c */ /* 0x000fc8000bf05070 */
[----:B------:R-:W-:-:S13]  /*1300*/  ISETP.NE.AND.EX P0, PT, RZ, UR5, PT, P0 ;  /* 0x00000005ff007c0c */ /* 0x000fda000bf05300 */
[----:B------:R-:W-:Y:S05]  /*1310*/  @!P0 BRA `(.L_x_15) ;  /* 0x00000000001c8947 */ /* 0x000fea0003800000 */
[----:B0-----:R-:W0:Y:S02]  /*1320*/  LDC.64 R4, c[0x0][0x5a0] ;  /* 0x00016800ff047b82 */ /* 0x001e240000000a00 */
[----:B0-----:R-:W2:Y:S02]  /*1330*/  LDG.E.64 R4, desc[UR36][R4.64] ;  /* 0x0000002404047981 */ /* 0x001ea4000c1e1b00 */
[----:B--2---:R-:W-:-:S04]  /*1340*/  ISETP.NE.U32.AND P0, PT, R4, RZ, PT ;  /* 0x000000ff0400720c */ /* 0x004fc80003f05070 */
[----:B------:R-:W-:-:S13]  /*1350*/  ISETP.NE.AND.EX P0, PT, R5, RZ, PT, P0 ;  /* 0x000000ff0500720c */ /* 0x000fda0003f05300 */
[----:B------:R-:W-:Y:S05]  /*1360*/  @!P0 BRA `(.L_x_15) ;  /* 0x0000000000088947 */ /* 0x000fea0003800000 */
[----:B-1----:R0:W5:Y:S01]  /*1370*/  LD.E R57, desc[UR36][R4.64] ;  /* 0x0000002404397980 */ /* 0x002162000c101900 */
[----:B------:R-:W-:Y:S05]  /*1380*/  BRA `(.L_x_16) ;  /* 0x0000000000247947 */ /* 0x000fea0003800000 */
.L_x_15:
[----:B------:R-:W-:Y:S02]  /*1390*/  ULDC.64 UR4, c[0x0][0x590] ;  /* 0x0001640000047ab9 */ /* 0x000fe40000000a00 */
[----:B------:R-:W-:-:S04]  /*13a0*/  ISETP.NE.U32.AND P0, PT, RZ, UR4, PT ;  /* 0x00000004ff007c0c */ /* 0x000fc8000bf05070 */
[----:B------:R-:W-:-:S13]  /*13b0*/  ISETP.NE.AND.EX P0, PT, RZ, UR5, PT, P0 ;  /* 0x00000005ff007c0c */ /* 0x000fda000bf05300 */
[----:B------:R-:W-:Y:S05]  /*13c0*/  @!P0 BRA `(.L_x_17) ;  /* 0x00000000000c8947 */ /* 0x000fea0003800000 */
[----:B0-----:R-:W1:Y:S02]  /*13d0*/  LDC.64 R4, c[0x0][0x590] ;  /* 0x00016400ff047b82 */ /* 0x001e640000000a00 */
[----:B-1----:R1:W5:Y:S01]  /*13e0*/  LDG.E R57, desc[UR36][R4.64] ;  /* 0x0000002404397981 */ /* 0x002362000c1e1900 */
[----:B------:R-:W-:Y:S05]  /*13f0*/  BRA `(.L_x_16) ;  /* 0x0000000000087947 */ /* 0x000fea0003800000 */
.L_x_17:
[----:B------:R-:W-:Y:S02]  /*1400*/  ULDC UR4, c[0x0][0x584] ;  /* 0x0001610000047ab9 */ /* 0x000fe40000000800 */
[----:B-1----:R-:W-:-:S07]  /*1410*/  IMAD.U32 R57, RZ, RZ, UR4 ;  /* 0x00000004ff397e24 */ /* 0x002fce000f8e00ff */
.L_x_16:
[----:B------:R-:W-:-:S13]  /*1420*/  LOP3.LUT P0, RZ, R0, 0xff, RZ, 0xc0, !PT ;  /* 0x000000ff00ff7812 */ /* 0x000fda000780c0ff */
[----:B------:R-:W-:Y:S05]  /*1430*/  @!P0 EXIT ;  /* 0x000000000000894d */ /* 0x000fea0003800000 */
[----:B------:R-:W-:Y:S01]  /*1440*/  ULDC UR4, c[0x0][0x28c] ;  /* 0x0000a30000047ab9 */ /* 0x000fe20000000800 */
[----:B------:R-:W-:Y:S01]  /*1450*/  UMOV UR38, URZ ;  /* 0x0000003f00267c82 */ /* 0x000fe20008000000 */
[----:B------:R-:W-:Y:S01]  /*1460*/  UIADD3 UR4, UR4, 0x1f, URZ ;  /* 0x0000001f04047890 */ /* 0x000fe2000fffe03f */
[----:B------:R-:W-:-:S03]  /*1470*/  UMOV UR39, URZ ;  /* 0x0000003f00277c82 */ /* 0x000fc60008000000 */
[----:B------:R-:W-:-:S04]  /*1480*/  USHF.R.S32.HI UR5, URZ, 0x1f, UR4 ;  /* 0x0000001f3f057899 */ /* 0x000fc80008011404 */
[----:B------:R-:W-:-:S04]  /*1490*/  ULEA.HI UR5, UR5, UR4, URZ, 0x5 ;  /* 0x0000000405057291 */ /* 0x000fc8000f8f283f */
[----:B------:R-:W-:-:S12]  /*14a0*/  USHF.R.S32.HI UR40, URZ, 0x5, UR5 ;  /* 0x000000053f287899 */ /* 0x000fd80008011405 */
.L_x_105:
[----:B------:R-:W-:Y:S01]  /*14b0*/  LOP3.LUT R0, R18, 0x80, RZ, 0xc0, !PT ;  /* 0x0000008012007812 */ /* 0x000fe200078ec0ff */
[----:B------:R-:W2:Y:S01]  /*14c0*/  S2UR UR7, SR_CgaCtaId ;  /* 0x00000000000779c3 */ /* 0x000ea20000008800 */
[----:B------:R-:W-:Y:S02]  /*14d0*/  UMOV UR6, 0x400 ;  /* 0x0000040000067882 */ /* 0x000fe40000000000 */
[----:B------:R-:W-:-:S06]  /*14e0*/  SHF.R.U32.HI R0, RZ, 0x7, R0 ;  /* 0x00000007ff007819 */ /* 0x000fcc0000011600 */
[----:B------:R-:W3:Y:S01]  /*14f0*/  SHFL.IDX PT, R0, R0, RZ, 0x1f ;  /* 0x00001fff00007589 */ /* 0x000ee200000e0000 */
[----:B--2---:R-:W-:Y:S01]  /*1500*/  ULEA UR6, UR7, UR6, 0x18 ;  /* 0x0000000607067291 */ /* 0x004fe2000f8ec03f */
[----:B---3--:R-:W-:-:S13]  /*1510*/  R2UR UR4, R0 ;  /* 0x00000000000472ca */ /* 0x008fda00000e0000 */
[----:B------:R-:W-:-:S04]  /*1520*/  ULEA.HI UR5, UR4, UR4, URZ, 0x1 ;  /* 0x0000000404057291 */ /* 0x000fc8000f8f083f */
[----:B------:R-:W-:-:S04]  /*1530*/  ULOP3.LUT UR5, UR5, 0x1ffffe, URZ, 0xc0, !UPT ;  /* 0x001ffffe05057892 */ /* 0x000fc8000f8ec03f */
[----:B------:R-:W-:-:S03]  /*1540*/  UIADD3 UR5, UR4, -UR5, URZ ;  /* 0x8000000504057290 */ /* 0x000fc6000fffe03f */
[----:B------:R-:W-:Y:S01]  /*1550*/  ULDC UR4, c[0x0][0x28c] ;  /* 0x0000a30000047ab9 */ /* 0x000fe20000000800 */
[----:B------:R-:W-:Y:S01]  /*1560*/  ULEA UR5, UR5, UR6, 0xb ;  /* 0x0000000605057291 */ /* 0x000fe2000f8e583f */
[----:B------:R-:W-:-:S03]  /*1570*/  ISETP.LT.AND P0, PT, RZ, UR4, PT ;  /* 0x00000004ff007c0c */ /* 0x000fc6000bf01270 */
[----:B------:R-:W-:-:S04]  /*1580*/  UIADD3 UR5, UR5, 0x280, URZ ;  /* 0x0000028005057890 */ /* 0x000fc8000fffe03f */
[----:B------:R-:W-:-:S04]  /*1590*/  USHF.R.U32.HI UR5, URZ, 0x4, UR5 ;  /* 0x000000043f057899 */ /* 0x000fc80008011605 */
[----:B------:R-:W-:-:S04]  /*15a0*/  ULOP3.LUT UR5, UR5, 0x3fff, URZ, 0xc0, !UPT ;  /* 0x00003fff05057892 */ /* 0x000fc8000f8ec03f */
[----:B------:R-:W-:Y:S01]  /*15b0*/  ULOP3.LUT UR41, UR5, 0x10000, URZ, 0xfc, !UPT ;  /* 0x0001000005297892 */ /* 0x000fe2000f8efc3f */
[----:B01--4-:R-:W-:Y:S11]  /*15c0*/  @P0 BRA `(.L_x_18) ;  /* 0x0000000000400947 */ /* 0x013ff60003800000 */
[----:B------:R-:W-:Y:S01]  /*15d0*/  MOV R0, 0x0 ;  /* 0x0000000000007802 */ /* 0x000fe20000000f00 */
[----:B------:R-:W-:Y:S01]  /*15e0*/  ULDC.64 UR4, c[0x4][0x68] ;  /* 0x01001a0000047ab9 */ /* 0x000fe20000000a00 */
[----:B------:R-:W-:Y:S01]  /*15f0*/  ULDC.64 UR6, c[0x4][0x8] ;  /* 0x0100020000067ab9 */ /* 0x000fe20000000a00 */
[----:B01----:R-:W-:Y:S01]  /*1600*/  IMAD.U32 R4, RZ, RZ, UR4 ;  /* 0x00000004ff047e24 */ /* 0x003fe2000f8e00ff */
[----:B------:R0:W1:Y:S01]  /*1610*/  LDC.64 R14, c[0x4][R0] ;  /* 0x01000000000e7b82 */ /* 0x0000620000000a00 */
[----:B------:R-:W-:Y:S01]  /*1620*/  IMAD.U32 R5, RZ, RZ, UR5 ;  /* 0x00000005ff057e24 */ /* 0x000fe2000f8e00ff */
[----:B------:R-:W-:Y:S01]  /*1630*/  ULDC.64 UR4, c[0x4][0x70] ;  /* 0x01001c0000047ab9 */ /* 0x000fe20000000a00 */
[----:B------:R-:W-:Y:S02]  /*1640*/  IMAD.U32 R10, RZ, RZ, UR6 ;  /* 0x00000006ff0a7e24 */ /* 0x000fe4000f8e00ff */
[----:B------:R-:W-:Y:S02]  /*1650*/  IMAD.U32 R6, RZ, RZ, UR4 ;  /* 0x00000004ff067e24 */ /* 0x000fe4000f8e00ff */
[----:B------:R-:W-:-:S02]  /*1660*/  IMAD.U32 R7, RZ, RZ, UR5 ;  /* 0x00000005ff077e24 */ /* 0x000fc4000f8e00ff */
[----:B------:R-:W-:Y:S02]  /*1670*/  IMAD.U32 R11, RZ, RZ, UR7 ;  /* 0x00000007ff0b7e24 */ /* 0x000fe4000f8e00ff */
[----:B------:R-:W-:Y:S02]  /*1680*/  IMAD.MOV.U32 R8, RZ, RZ, 0x1e1 ;  /* 0x000001e1ff087424 */ /* 0x000fe400078e00ff */
[----:B------:R-:W-:Y:S02]  /*1690*/  IMAD.MOV.U32 R12, RZ, RZ, 0x1 ;  /* 0x00000001ff0c7424 */ /* 0x000fe400078e00ff */
[----:B0-----:R-:W-:-:S07]  /*16a0*/  IMAD.MOV.U32 R13, RZ, RZ, RZ ;  /* 0x000000ffff0d7224 */ /* 0x001fce00078e00ff */
[----:B------:R-:W-:-:S07]  /*16b0*/  LEPC R20, `(.L_x_18) ;  /* 0x000000001014794e */ /* 0x000fce0000000000 */
[----:B-1---5:R-:W-:Y:S05]  /*16c0*/  CALL.ABS.NOINC R14 ;  /* 0x000000000e007343 */ /* 0x022fea0003c00000 */
.L_x_18:
[----:B------:R-:W-:-:S04]  /*16d0*/  LOP3.LUT R0, R19, 0x1, RZ, 0xfc, !PT ;  /* 0x0000000113007812 */ /* 0x000fc800078efcff */
[----:B------:R-:W-:-:S13]  /*16e0*/  ISETP.NE.AND P0, PT, R0, 0x3, PT ;  /* 0x000000030000780c */ /* 0x000fda0003f05270 */
[----:B------:R-:W-:Y:S05]  /*16f0*/  @!P0 BRA `(.L_x_19) ;  /* 0x0000000000048947 */ /* 0x000fea0003800000 */
[----:B------:R-:W-:Y:S01]  /*1700*/  BPT.TRAP 0x1 ;  /* 0x000000040000795c */ /* 0x000fe20000300000 */
.L_x_19:
[----:B------:R-:W2:Y:S01]  /*1710*/  S2UR UR5, SR_CgaCtaId ;  /* 0x00000000000579c3 */ /* 0x000ea20000008800 */
[----:B------:R-:W-:Y:S01]  /*1720*/  UMOV UR4, 0x400 ;  /* 0x0000040000047882 */ /* 0x000fe20000000000 */
[----:B------:R-:W-:Y:S02]  /*1730*/  IMAD.U32 R0, RZ, RZ, UR38 ;  /* 0x00000026ff007e24 */ /* 0x000fe4000f8e00ff */
[----:B------:R-:W-:-:S03]  /*1740*/  IMAD.U32 R3, RZ, RZ, UR39 ;  /* 0x00000027ff037e24 */ /* 0x000fc6000f8e00ff */
[----:B------:R-:W-:Y:S01]  /*1750*/  SHF.L.U32 R0, R0, 0x1f, RZ ;  /* 0x0000001f00007819 */ /* 0x000fe200000006ff */
[----:B--2---:R-:W-:-:S06]  /*1760*/  ULEA UR4, UR5, UR4, 0x18 ;  /* 0x0000000405047291 */ /* 0x004fcc000f8ec03f */
[----:B------:R-:W-:-:S04]  /*1770*/  IMAD.U32 R6, RZ, RZ, UR4 ;  /* 0x00000004ff067e24 */ /* 0x000fc8000f8e00ff */
[----:B------:R-:W-:-:S04]  /*1780*/  IMAD R3, R3, 0x8, R6 ;  /* 0x0000000803037824 */ /* 0x000fc800078e0206 */
[----:B------:R2:W3:Y:S01]  /*1790*/  SYNCS.PHASECHK.TRANS64.TRYWAIT P1, [R3+URZ], R0 ;  /* 0x00000000030075a7 */ /* 0x0004e2000802017f */
[----:B------:R-:W-:Y:S05]  /*17a0*/  @!P0 BRA `(.L_x_20) ;  /* 0x0000000000048947 */ /* 0x000fea0003800000 */
[----:B------:R-:W-:Y:S01]  /*17b0*/  BPT.TRAP 0x1 ;  /* 0x000000040000795c */ /* 0x000fe20000300000 */
.L_x_20:
[----:B---3--:R-:W-:Y:S05]  /*17c0*/  @P1 BRA `(.L_x_21) ;  /* 0x0000000000081947 */ /* 0x008fea0003800000 */
[----:B------:R-:W3:Y:S02]  /*17d0*/  SYNCS.PHASECHK.TRANS64.TRYWAIT P1, [R3+URZ], R0 ;  /* 0x00000000030075a7 */ /* 0x000ee4000802017f */
[----:B---3--:R-:W-:Y:S05]  /*17e0*/  @!P1 BRA `(.L_x_22) ;  /* 0x0000004c005c9947 */ /* 0x008fea0003800000 */
.L_x_21:
[----:B------:R-:W-:-:S04]  /*17f0*/  UISETP.LT.AND UP0, UPT, UR40, 0x1, UPT ;  /* 0x000000012800788c */ /* 0x000fc8000bf01270 */
[----:B------:R-:W-:-:S06]  /*1800*/  USEL UR4, UR40, 0x1, UP0 ;  /* 0x0000000128047887 */ /* 0x000fcc0008000000 */
[----:B--23--:R-:W-:Y:S01]  /*1810*/  IMAD.U32 R0, RZ, RZ, UR4 ;  /* 0x00000004ff007e24 */ /* 0x00cfe2000f8e00ff */
[----:B------:R-:W-:Y:S05]  /*1820*/  WARPSYNC.ALL ;  /* 0x0000000000007948 */ /* 0x000fea0003800000 */
[----:B------:R-:W-:-:S04]  /*1830*/  IADD3 R0, -R0, UR40, RZ ;  /* 0x0000002800007c10 */ /* 0x000fc8000fffe1ff */
[----:B------:R-:W-:Y:S02]  /*1840*/  ISETP.GE.AND P1, PT, R0, 0x1, PT ;  /* 0x000000010000780c */ /* 0x000fe40003f26270 */
[----:B------:R-:W-:Y:S01]  /*1850*/  R2UR UR4, R6 ;  /* 0x00000000060472ca */ /* 0x000fe200000e0000 */
[----:B------:R-:W-:Y:S01]  /*1860*/  WARPGROUP.ARRIVE ;  /* 0x00000000000079c5 */ /* 0x000fe20000000000 */
[----:B------:R-:W-:Y:S01]  /*1870*/  UMOV UR5, 0xc0000010 ;  /* 0xc000001000057882 */ /* 0x000fe20000000000 */
[----:B------:R-:W-:-:S10]  /*1880*/  UMOV UR7, 0xc0000010 ;  /* 0xc000001000077882 */ /* 0x000fd40000000000 */
[----:B------:R-:W-:-:S04]  /*1890*/  UIADD3 UR4, UR4, 0x32280, URZ ;  /* 0x0003228004047890 */ /* 0x000fc8000fffe03f */
[----:B------:R-:W-:-:S04]  /*18a0*/  USHF.R.U32.HI UR4, URZ, 0x4, UR4 ;  /* 0x000000043f047899 */ /* 0x000fc80008011604 */
[----:B------:R-:W-:-:S04]  /*18b0*/  ULOP3.LUT UR4, UR4, 0x3fff, URZ, 0xc0, !UPT ;  /* 0x00003fff04047892 */ /* 0x000fc8000f8ec03f */
[----:B------:R-:W-:Y:S02]  /*18c0*/  ULOP3.LUT UR10, UR4, 0x10000, URZ, 0xfc, !UPT ;  /* 0x00010000040a7892 */ /* 0x000fe4000f8efc3f */
[----:B------:R-:W-:Y:S02]  /*18d0*/  ULEA UR4, UR39, UR41, 0x9 ;  /* 0x0000002927047291 */ /* 0x000fe4000f8e483f */
[----:B------:R-:W-:Y:S02]  /*18e0*/  ULEA UR6, UR39, UR10, 0x6 ;  /* 0x0000000a27067291 */ /* 0x000fe4000f8e303f */
[----:B------:R-:W-:-:S07]  /*18f0*/  UIADD3 UR8, UR4, 0x100, URZ ;  /* 0x0000010004087890 */ /* 0x000fce000fffe03f */
[----:B------:R-:W-:Y:S01]  /*1900*/  IGMMA.64x32x32.S8.S8 R40, gdesc[UR4], RZ, !UPT, gsb0 ;  /* 0x01200000042879f1 */ /* 0x000fe2000c0410ff */
[----:B------:R-:W-:Y:S01]  /*1910*/  UMOV UR4, UR8 ;  /* 0x0000000800047c82 */ /* 0x000fe20008000000 */
[----:B------:R-:W-:Y:S01]  /*1920*/  UMOV UR5, 0xc0000010 ;  /* 0xc000001000057882 */ /* 0x000fe20000000000 */
[----:B------:R-:W-:Y:S02]  /*1930*/  WARPGROUP.DEPBAR.LE gsb0, 0x0 ;  /* 0x00008000000079c5 */ /* 0x000fe40000010000 */
[----:B------:R-:W-:-:S06]  /*1940*/  WARPGROUP.ARRIVE ;  /* 0x00000000000079c5 */ /* 0x000fcc0000000000 */
[----:B------:R-:W-:Y:S03]  /*1950*/  IGMMA.64x32x32.S8.S8 R24, gdesc[UR4], RZ, !UPT, gsb0 ;  /* 0x01200000041879f1 */ /* 0x000fe6000c0410ff */
[----:B------:R-:W-:Y:S02]  /*1960*/  WARPGROUP.DEPBAR.LE gsb0, 0x0 ;  /* 0x00008000000079c5 */ /* 0x000fe40000010000 */
[----:B------:R-:W-:Y:S05]  /*1970*/  @!P1 BRA `(.L_x_23) ;  /* 0x0000000000e09947 */ /* 0x000fea0003800000 */
[----:B------:R-:W-:Y:S02]  /*1980*/  UIADD3 UR4, UR39, 0x1, URZ ;  /* 0x0000000127047890 */ /* 0x000fe4000fffe03f */
[----:B------:R-:W-:Y:S02]  /*1990*/  IMAD.U32 R3, RZ, RZ, UR39 ;  /* 0x00000027ff037e24 */ /* 0x000fe4000f8e00ff */
[----:B------:R-:W-:-:S04]  /*19a0*/  UISETP.NE.AND UP0, UPT, UR4, 0x19, UPT ;  /* 0x000000190400788c */ /* 0x000fc8000bf05270 */
[----:B------:R-:W-:Y:S02]  /*19b0*/  USEL UR5, URZ, 0x1, UP0 ;  /* 0x000000013f057887 */ /* 0x000fe40008000000 */
[----:B------:R-:W-:Y:S02]  /*19c0*/  USEL UR8, UR4, URZ, UP0 ;  /* 0x0000003f04087287 */ /* 0x000fe40008000000 */
[----:B------:R-:W-:-:S06]  /*19d0*/  ULOP3.LUT UR5, UR38, UR5, URZ, 0x3c, !UPT ;  /* 0x0000000526057292 */ /* 0x000fcc000f8e3c3f */
[----:B------:R-:W-:-:S07]  /*19e0*/  IMAD.U32 R7, RZ, RZ, UR5 ;  /* 0x00000005ff077e24 */ /* 0x000fce000f8e00ff */
.L_x_30:
[----:B------:R-:W-:Y:S05]  /*19f0*/  @!P0 BRA `(.L_x_24) ;  /* 0x0000000000048947 */ /* 0x000fea0003800000 */
[----:B------:R-:W-:Y:S01]  /*1a00*/  BPT.TRAP 0x1 ;  /* 0x000000040000795c */ /* 0x000fe20000300000 */
.L_x_24:
[----:B------:R-:W2:Y:S01]  /*1a10*/  S2UR UR5, SR_CgaCtaId ;  /* 0x00000000000579c3 */ /* 0x000ea20000008800 */
[----:B------:R-:W-:Y:S01]  /*1a20*/  UMOV UR4, 0x400 ;  /* 0x0000040000047882 */ /* 0x000fe20000000000 */
[----:B01----:R-:W-:Y:S01]  /*1a30*/  IMAD.U32 R5, RZ, RZ, UR8 ;  /* 0x00000008ff057e24 */ /* 0x003fe2000f8e00ff */
[----:B------:R-:W-:Y:S01]  /*1a40*/  SHF.L.U32 R4, R7, 0x1f, RZ ;  /* 0x0000001f07047819 */ /* 0x000fe200000006ff */
[----:B--2---:R-:W-:-:S06]  /*1a50*/  ULEA UR4, UR5, UR4, 0x18 ;  /* 0x0000000405047291 */ /* 0x004fcc000f8ec03f */
[----:B------:R-:W-:-:S04]  /*1a60*/  IMAD.U32 R6, RZ, RZ, UR4 ;  /* 0x00000004ff067e24 */ /* 0x000fc8000f8e00ff */
[----:B------:R-:W-:-:S04]  /*1a70*/  IMAD R5, R5, 0x8, R6 ;  /* 0x0000000805057824 */ /* 0x000fc800078e0206 */
[----:B------:R0:W1:Y:S01]  /*1a80*/  SYNCS.PHASECHK.TRANS64.TRYWAIT P1, [R5+URZ], R4 ;  /* 0x00000004050075a7 */ /* 0x000062000802017f */
[----:B------:R-:W-:Y:S05]  /*1a90*/  @!P0 BRA `(.L_x_25) ;  /* 0x0000000000048947 */ /* 0x000fea0003800000 */
[----:B------:R-:W-:Y:S01]  /*1aa0*/  BPT.TRAP 0x1 ;  /* 0x000000040000795c */ /* 0x000fe20000300000 */
.L_x_25:
[----:B-1----:R-:W-:Y:S05]  /*1ab0*/  @P1 BRA `(.L_x_26) ;  /* 0x0000000000081947 */ /* 0x002fea0003800000 */
[----:B------:R-:W1:Y:S02]  /*1ac0*/  SYNCS.PHASECHK.TRANS64.TRYWAIT P1, [R5+URZ], R4 ;  /* 0x00000004050075a7 */ /* 0x000e64000802017f */
[----:B-1----:R-:W-:Y:S05]  /*1ad0*/  @!P1 BRA `(.L_x_27) ;  /* 0x0000004800b49947 */ /* 0x002fea0003800000 */
.L_x_26:
[----:B------:R-:W-:Y:S01]  /*1ae0*/  ULEA UR6, UR8, UR10, 0x6 ;  /* 0x0000000a08067291 */ /* 0x000fe2000f8e303f */
[----:B------:R-:W-:Y:S01]  /*1af0*/  WARPGROUP.ARRIVE ;  /* 0x00000000000079c5 */ /* 0x000fe20000000000 */
[----:B------:R-:W-:Y:S01]  /*1b00*/  ULEA UR4, UR8, UR41, 0x9 ;  /* 0x0000002908047291 */ /* 0x000fe2000f8e483f */
[----:B------:R-:W-:Y:S01]  /*1b10*/  UMOV UR7, 0xc0000010 ;  /* 0xc000001000077882 */ /* 0x000fe20000000000 */
[----:B------:R-:W-:Y:S02]  /*1b20*/  UMOV UR5, 0xc0000010 ;  /* 0xc000001000057882 */ /* 0x000fe40000000000 */
[----:B------:R-:W-:-:S05]  /*1b30*/  UIADD3 UR9, UR4, 0x100, URZ ;  /* 0x0000010004097890 */ /* 0x000fca000fffe03f */
[----:B------:R-:W-:Y:S01]  /*1b40*/  IGMMA.64x32x32.S8.S8 R40, gdesc[UR4], R40, gsb0 ;  /* 0x01200000042879f1 */ /* 0x000fe20008041028 */
[----:B------:R-:W-:Y:S01]  /*1b50*/  UMOV UR5, 0xc0000010 ;  /* 0xc000001000057882 */ /* 0x000fe20000000000 */
[----:B------:R-:W-:Y:S01]  /*1b60*/  UMOV UR4, UR9 ;  /* 0x0000000900047c82 */ /* 0x000fe20008000000 */
[----:B------:R-:W-:Y:S02]  /*1b70*/  WARPGROUP.DEPBAR.LE gsb0, 0x0 ;  /* 0x00008000000079c5 */ /* 0x000fe40000010000 */
[----:B------:R-:W-:-:S06]  /*1b80*/  WARPGROUP.ARRIVE ;  /* 0x00000000000079c5 */ /* 0x000fcc0000000000 */
[----:B------:R-:W-:Y:S03]  /*1b90*/  IGMMA.64x32x32.S8.S8 R24, gdesc[UR4], R24, gsb0 ;  /* 0x01200000041879f1 */ /* 0x000fe60008041018 */
[----:B------:R-:W-:Y:S02]  /*1ba0*/  WARPGROUP.DEPBAR.LE gsb0, 0x0 ;  /* 0x00008000000079c5 */ /* 0x000fe40000010000 */
[----:B------:R-:W-:Y:S05]  /*1bb0*/  @!P0 BRA `(.L_x_28) ;  /* 0x0000000000048947 */ /* 0x000fea0003800000 */
[----:B------:R-:W-:Y:S01]  /*1bc0*/  BPT.TRAP 0x1 ;  /* 0x000000040000795c */ /* 0x000fe20000300000 */
.L_x_28:
[----:B------:R-:W-:-:S13]  /*1bd0*/  ISETP.NE.AND P1, PT, R22, RZ, PT ;  /* 0x000000ff1600720c */ /* 0x000fda0003f25270 */
[----:B01----:R-:W-:-:S04]  /*1be0*/  @P1 IMAD R4, R3, 0x8, R6 ;  /* 0x0000000803041824 */ /* 0x003fc800078e0206 */
[----:B------:R-:W-:-:S05]  /*1bf0*/  @P1 VIADD R4, R4, 0xc8 ;  /* 0x000000c804041836 */ /* 0x000fca0000000000 */
[----:B------:R-:W-:-:S04]  /*1c00*/  @P1 PRMT R4, R23, 0x654, R4 ;  /* 0x0000065417041816 */ /* 0x000fc80000000004 */
[----:B------:R0:W-:Y:S01]  /*1c10*/  @P1 SYNCS.ARRIVE.TRANS64.RED.A1T0 RZ, [R4+URZ], RZ ;  /* 0x000000ff04ff19a7 */ /* 0x0001e2000810043f */
[----:B------:R-:W-:-:S13]  /*1c20*/  ISETP.GT.U32.AND P1, PT, R19, 0x1, PT ;  /* 0x000000011300780c */ /* 0x000fda0003f24070 */
[----:B0-----:R-:W-:Y:S05]  /*1c30*/  @P1 BRA `(.L_x_29) ;  /* 0x0000000000041947 */ /* 0x001fea0003800000 */
[----:B------:R-:W-:Y:S01]  /*1c40*/  BPT.TRAP 0x1 ;  /* 0x000000040000795c */ /* 0x000fe20000300000 */
.L_x_29:
[----:B------:R-:W-:Y:S01]  /*1c50*/  UIADD3 UR8, UR8, 0x1, URZ ;  /* 0x0000000108087890 */ /* 0x000fe2000fffe03f */
[C---:B------:R-:W-:Y:S01]  /*1c60*/  ISETP.GT.AND P2, PT, R0.reuse, 0x1, PT ;  /* 0x000000010000780c */ /* 0x040fe20003f44270 */
[----:B------:R-:W-:Y:S02]  /*1c70*/  VIADD R3, R3, 0x1 ;  /* 0x0000000103037836 */ /* 0x000fe40000000000 */
[----:B------:R-:W-:Y:S01]  /*1c80*/  UISETP.NE.AND UP0, UPT, UR8, 0x19, UPT ;  /* 0x000000190800788c */ /* 0x000fe2000bf05270 */
[----:B------:R-:W-:Y:S02]  /*1c90*/  VIADD R0, R0, 0xffffffff ;  /* 0xffffffff00007836 */ /* 0x000fe40000000000 */
[C---:B------:R-:W-:Y:S01]  /*1ca0*/  ISETP.NE.AND P1, PT, R3.reuse, 0x19, PT ;  /* 0x000000190300780c */ /* 0x040fe20003f25270 */
[----:B------:R-:W-:Y:S02]  /*1cb0*/  USEL UR4, URZ, 0x1, UP0 ;  /* 0x000000013f047887 */ /* 0x000fe40008000000 */
[----:B------:R-:W-:Y:S01]  /*1cc0*/  USEL UR8, UR8, URZ, UP0 ;  /* 0x0000003f08087287 */ /* 0x000fe20008000000 */
[----:B------:R-:W-:-:S03]  /*1cd0*/  SEL R3, R3, RZ, P1 ;  /* 0x000000ff03037207 */ /* 0x000fc60000800000 */
[----:B------:R-:W-:Y:S01]  /*1ce0*/  LOP3.LUT R7, R7, UR4, RZ, 0x3c, !PT ;  /* 0x0000000407077c12 */ /* 0x000fe2000f8e3cff */
[----:B------:R-:W-:Y:S07]  /*1cf0*/  @P2 BRA `(.L_x_30) ;  /* 0xfffffffc003c2947 */ /* 0x000fee000383ffff */
.L_x_23:
[----:B------:R-:W2:Y:S02]  /*1d00*/  LDC R0, c[0x0][0x28c] ;  /* 0x0000a300ff007b82 */ /* 0x000ea40000000800 */
[----:B--2---:R-:W-:-:S13]  /*1d10*/  ISETP.GE.AND P1, PT, R0, 0x1, PT ;  /* 0x000000010000780c */ /* 0x004fda0003f26270 */
[----:B------:R-:W-:Y:S05]  /*1d20*/  @!P1 BRA `(.L_x_31) ;  /* 0x0000000000509947 */ /* 0x000fea0003800000 */
[----:B------:R-:W-:Y:S05]  /*1d30*/  @!P0 BRA `(.L_x_32) ;  /* 0x0000000000048947 */ /* 0x000fea0003800000 */
[----:B------:R-:W-:Y:S01]  /*1d40*/  BPT.TRAP 0x1 ;  /* 0x000000040000795c */ /* 0x000fe20000300000 */
.L_x_32:
[----:B------:R-:W-:Y:S01]  /*1d50*/  ISETP.NE.AND P0, PT, R22, RZ, PT ;  /* 0x000000ff1600720c */ /* 0x000fe20003f05270 */
[----:B------:R-:W-:Y:S01]  /*1d60*/  BSSY B0, `(.L_x_33) ;  /* 0x000000e000007945 */ /* 0x000fe20003800000 */
[----:B------:R-:W-:-:S11]  /*1d70*/  ISETP.GT.U32.AND P1, PT, R19, 0x1, PT ;  /* 0x000000011300780c */ /* 0x000fd60003f24070 */
[----:B------:R-:W-:Y:S05]  /*1d80*/  @!P0 BRA `(.L_x_34) ;  /* 0x00000000002c8947 */ /* 0x000fea0003800000 */
[----:B------:R-:W-:-:S04]  /*1d90*/  UISETP.LT.AND UP0, UPT, UR40, 0x1, UPT ;  /* 0x000000012800788c */ /* 0x000fc8000bf01270 */
[----:B------:R-:W-:-:S04]  /*1da0*/  USEL UR6, UR40, 0x1, UP0 ;  /* 0x0000000128067887 */ /* 0x000fc80008000000 */
[----:B------:R-:W-:-:S04]  /*1db0*/  UIADD3 UR6, UR39, UR40, -UR6 ;  /* 0x0000002827067290 */ /* 0x000fc8000fffe806 */
[----:B------:R-:W-:-:S04]  /*1dc0*/  UIMAD.WIDE.U32 UR4, UR6, 0x51eb851f, URZ ;  /* 0x51eb851f060478a5 */ /* 0x000fc8000f8e003f */
[----:B------:R-:W-:-:S04]  /*1dd0*/  USHF.R.U32.HI UR4, URZ, 0x3, UR5 ;  /* 0x000000033f047899 */ /* 0x000fc80008011605 */
[----:B------:R-:W-:-:S06]  /*1de0*/  UIMAD UR6, UR4, -0x19, UR6 ;  /* 0xffffffe7040678a4 */ /* 0x000fcc000f8e0206 */
[----:B------:R-:W-:-:S04]  /*1df0*/  IMAD.U32 R3, RZ, RZ, UR6 ;  /* 0x00000006ff037e24 */ /* 0x000fc8000f8e00ff */
[----:B------:R-:W-:-:S04]  /*1e00*/  IMAD R0, R3, 0x8, R6 ;  /* 0x0000000803007824 */ /* 0x000fc800078e0206 */
[----:B------:R-:W-:-:S05]  /*1e10*/  VIADD R0, R0, 0xc8 ;  /* 0x000000c800007836 */ /* 0x000fca0000000000 */
[----:B------:R-:W-:-:S04]  /*1e20*/  PRMT R0, R23, 0x654, R0 ;  /* 0x0000065417007816 */ /* 0x000fc80000000000 */
[----:B------:R2:W-:Y:S03]  /*1e30*/  SYNCS.ARRIVE.TRANS64.RED.A1T0 RZ, [R0+URZ], RZ ;  /* 0x000000ff00ff79a7 */ /* 0x0005e6000810043f */
.L_x_34:
[----:B------:R-:W-:Y:S05]  /*1e40*/  BSYNC B0 ;  /* 0x0000000000007941 */ /* 0x000fea0003800000 */
.L_x_33:
[----:B------:R-:W-:Y:S05]  /*1e50*/  @P1 BRA `(.L_x_31) ;  /* 0x0000000000041947 */ /* 0x000fea0003800000 */
[----:B------:R-:W-:Y:S01]  /*1e60*/  BPT.TRAP 0x1 ;  /* 0x000000040000795c */ /* 0x000fe20000300000 */
.L_x_31:
[----:B------:R-:W3:Y:S01]  /*1e70*/  LDC R9, c[0x0][0x288] ;  /* 0x0000a200ff097b82 */ /* 0x000ee20000000800 */
[--C-:B--2---:R-:W-:Y:S01]  /*1e80*/  SHF.R.U32.HI R0, RZ, 0x2, R18.reuse ;  /* 0x00000002ff007819 */ /* 0x104fe20000011612 */
[----:B------:R-:W-:Y:S01]  /*1e90*/  IMAD.SHL.U32 R7, R59, 0x20, RZ ;  /* 0x000000203b077824 */ /* 0x000fe200078e00ff */
[----:B01----:R-:W-:Y:S01]  /*1ea0*/  SHF.R.U32.HI R5, RZ, 0x7, R18 ;  /* 0x00000007ff057819 */ /* 0x003fe20000011612 */
[----:B------:R-:W-:Y:S01]  /*1eb0*/  UIADD3 UR39, UR40, UR39, URZ ;  /* 0x0000002728277290 */ /* 0x000fe2000fffe03f */
[----:B------:R-:W-:Y:S01]  /*1ec0*/  LOP3.LUT R4, R18, 0x60, RZ, 0xc0, !PT ;  /* 0x0000006012047812 */ /* 0x000fe200078ec0ff */
[----:B------:R-:W-:Y:S01]  /*1ed0*/  ULDC UR7, c[0x0][0x284] ;  /* 0x0000a10000077ab9 */ /* 0x000fe20000000800 */
[----:B------:R-:W-:Y:S01]  /*1ee0*/  LOP3.LUT R3, R0, 0x7, RZ, 0xc0, !PT ;  /* 0x0000000700037812 */ /* 0x000fe200078ec0ff */
[----:B------:R-:W-:Y:S01]  /*1ef0*/  UISETP.GT.U32.AND UP0, UPT, UR39, 0x18, UPT ;  /* 0x000000182700788c */ /* 0x000fe2000bf04070 */
[----:B------:R-:W-:Y:S01]  /*1f00*/  LOP3.LUT R0, R5, 0x1, RZ, 0xc0, !PT ;  /* 0x0000000105007812 */ /* 0x000fe200078ec0ff */
[----:B------:R-:W-:Y:S01]  /*1f10*/  UISETP.GE.U32.AND UP1, UPT, UR40, 0x19, UPT ;  /* 0x000000192800788c */ /* 0x000fe2000bf26070 */
[----:B------:R-:W-:Y:S01]  /*1f20*/  SHF.R.U32.HI R6, RZ, 0x1, R4 ;  /* 0x00000001ff067819 */ /* 0x000fe20000011604 */
[----:B------:R-:W-:Y:S01]  /*1f30*/  UISETP.LT.U32.AND UP0, UPT, UR40, 0x19, UP0 ;  /* 0x000000192800788c */ /* 0x000fe20008701070 */
[----:B------:R-:W-:Y:S01]  /*1f40*/  LOP3.LUT R4, R18, 0x3, RZ, 0xc0, !PT ;  /* 0x0000000312047812 */ /* 0x000fe200078ec0ff */
[----:B------:R-:W-:Y:S01]  /*1f50*/  IMAD.SHL.U32 R8, R0, 0x40, RZ ;  /* 0x0000004000087824 */ /* 0x000fe200078e00ff */
[--C-:B------:R-:W-:Y:S01]  /*1f60*/  IADD3 R5, RZ, -R6, -R3.reuse ;  /* 0x80000006ff057210 */ /* 0x100fe20007ffe803 */
[----:B------:R-:W-:Y:S01]  /*1f70*/  UIMAD.WIDE.U32 UR4, UR39, 0x51eb851f, URZ ;  /* 0x51eb851f270478a5 */ /* 0x000fe2000f8e003f */
[----:B------:R-:W-:Y:S01]  /*1f80*/  SHF.R.S32.HI R61, RZ, 0x1f, R60 ;  /* 0x0000001fff3d7819 */ /* 0x000fe2000001143c */
[----:B------:R-:W-:Y:S01]  /*1f90*/  USEL UR6, URZ, 0x1, !UP0 ;  /* 0x000000013f067887 */ /* 0x000fe2000c000000 */
[----:B------:R-:W-:Y:S01]  /*1fa0*/  LOP3.LUT R3, R8, 0x40, R3, 0xe2, !PT ;  /* 0x0000004008037812 */ /* 0x000fe200078ee203 */
[----:B------:R-:W-:Y:S01]  /*1fb0*/  IMAD R8, R0, -0x40, R5 ;  /* 0xffffffc000087824 */ /* 0x000fe200078e0205 */
[----:B------:R-:W-:Y:S01]  /*1fc0*/  ULDC.64 UR8, c[0x0][0x5d0] ;  /* 0x0001740000087ab9 */ /* 0x000fe20000000a00 */
[----:B------:R-:W-:Y:S01]  /*1fd0*/  IMAD.SHL.U32 R0, R18, 0x2, RZ ;  /* 0x0000000212007824 */ /* 0x000fe200078e00ff */
[----:B------:R-:W-:Y:S01]  /*1fe0*/  USHF.R.U32.HI UR4, URZ, 0x3, UR5 ;  /* 0x000000033f047899 */ /* 0x000fe20008011605 */
[----:B---3--:R-:W-:Y:S01]  /*1ff0*/  IMAD R10, R4, -0x2, R9 ;  /* 0xfffffffe040a7824 */ /* 0x008fe200078e0209 */
[----:B------:R-:W-:Y:S01]  /*2000*/  ISETP.GE.AND P0, PT, R7, R9, PT ;  /* 0x000000090700720c */ /* 0x000fe20003f06270 */
[----:B------:R-:W-:Y:S01]  /*2010*/  IMAD.SHL.U32 R9, R62, 0x100, RZ ;  /* 0x000001003e097824 */ /* 0x000fe200078e00ff */
[----:B------:R-:W-:Y:S01]  /*2020*/  LOP3.LUT R14, R0, 0x6, RZ, 0xc0, !PT ;  /* 0x00000006000e7812 */ /* 0x000fe200078ec0ff */
[----:B------:R-:W-:Y:S01]  /*2030*/  IMAD R11, R61, UR8, RZ ;  /* 0x000000083d0b7c24 */ /* 0x000fe2000f8e02ff */
[----:B------:R-:W-:Y:S01]  /*2040*/  ULOP3.LUT UR38, UR38, UR6, URZ, 0x3c, !UPT ;  /* 0x0000000626267292 */ /* 0x000fe2000f8e3c3f */
[----:B------:R-:W-:Y:S01]  /*2050*/  IMAD.WIDE R62, R62, 0x100, RZ ;  /* 0x000001003e3e7825 */ /* 0x000fe200078e02ff */
[----:B------:R-:W-:Y:S01]  /*2060*/  ISETP.GE.OR P0, PT, R9, UR7, P0 ;  /* 0x0000000709007c0c */ /* 0x000fe20008706670 */
[----:B------:R-:W-:Y:S01]  /*2070*/  UIMAD UR39, UR4, -0x19, UR39 ;  /* 0xffffffe7042778a4 */ /* 0x000fe2000f8e0227 */
[----:B------:R-:W-:Y:S01]  /*2080*/  LOP3.LUT R4, R7, R14, RZ, 0xfc, !PT ;  /* 0x0000000e07047212 */ /* 0x000fe200078efcff */
[----:B------:R-:W-:Y:S01]  /*2090*/  IMAD R11, R60, UR9, R11 ;  /* 0x000000093c0b7c24 */ /* 0x000fe2000f8e020b */
[----:B------:R-:W-:Y:S01]  /*20a0*/  @UP1 ULOP3.LUT UR38, UR38, 0x1, UR4, 0x78, !UPT ;  /* 0x0000000126261892 */ /* 0x000fe2000f8e7804 */
[----:B------:R-:W-:Y:S01]  /*20b0*/  IADD3 R72, -R9, UR7, R8 ;  /* 0x0000000709487c10 */ /* 0x000fe2000fffe108 */
[----:B------:R-:W-:Y:S01]  /*20c0*/  IMAD.MOV.U32 R0, RZ, RZ, -0x1 ;  /* 0xffffffffff007424 */ /* 0x000fe200078e00ff */
[----:B------:R-:W-:-:S02]  /*20d0*/  SHF.R.S32.HI R5, RZ, 0x1f, R4 ;  /* 0x0000001fff057819 */ /* 0x000fc40000011404 */
[----:B------:R-:W-:Y:S01]  /*20e0*/  LOP3.LUT R73, R62, R3, R6, 0xfe, !PT ;  /* 0x000000033e497212 */ /* 0x000fe200078efe06 */
[----:B------:R-:W-:Y:S02]  /*20f0*/  IMAD.IADD R3, R10, 0x1, -R7 ;  /* 0x000000010a037824 */ /* 0x000fe400078e0a07 */
[----:B------:R-:W-:-:S04]  /*2100*/  IMAD.WIDE.U32 R4, R60, UR8, R4 ;  /* 0x000000083c047c25 */ /* 0x000fc8000f8e0004 */
[----:B------:R-:W-:Y:S01]  /*2110*/  IMAD.IADD R5, R5, 0x1, R11 ;  /* 0x0000000105057824 */ /* 0x000fe200078e020b */
[----:B------:R-:W-:Y:S06]  /*2120*/  @P0 BRA `(.L_x_35) ;  /* 0x0000001800fc0947 */ /* 0x000fec0003800000 */
[----:B------:R-:W0:Y:S01]  /*2130*/  LDC.64 R20, c[0x0][0x5c8] ;  /* 0x00017200ff147b82 */ /* 0x000e220000000a00 */
[----:B------:R-:W-:Y:S01]  /*2140*/  ULDC.64 UR4, c[0x0][0x5c0] ;  /* 0x0001700000047ab9 */ /* 0x000fe20000000a00 */
[----:B------:R-:W-:Y:S01]  /*2150*/  BSSY B0, `(.L_x_35) ;  /* 0x00001bc000007945 */ /* 0x000fe20003800000 */
[-C--:B0-----:R-:W-:Y:S01]  /*2160*/  IMAD R6, R63, R20.reuse, RZ ;  /* 0x000000143f067224 */ /* 0x081fe200078e02ff */
[----:B------:R-:W-:Y:S01]  /*2170*/  SHF.L.U64.HI R13, R20, 0x3, R21 ;  /* 0x00000003140d7819 */ /* 0x000fe20000010215 */
[----:B------:R-:W-:-:S04]  /*2180*/  IMAD.WIDE.U32 R4, R73, R20, R4 ;  /* 0x0000001449047225 */ /* 0x000fc800078e0004 */
[----:B------:R-:W-:Y:S01]  /*2190*/  IMAD R7, R73, R21, R6 ;  /* 0x0000001549077224 */ /* 0x000fe200078e0206 */
[----:B------:R-:W-:-:S03]  /*21a0*/  IADD3 R10, P0, R4, UR4, RZ ;  /* 0x00000004040a7c10 */ /* 0x000fc6000ff1e0ff */
[----:B------:R-:W-:Y:S01]  /*21b0*/  IMAD.IADD R7, R5, 0x1, R7 ;  /* 0x0000000105077824 */ /* 0x000fe200078e0207 */
[C---:B------:R-:W-:Y:S01]  /*21c0*/  LEA R6, P2, R20.reuse, R10, 0x7 ;  /* 0x0000000a14067211 */ /* 0x040fe200078438ff */
[----:B------:R-:W-:-:S03]  /*21d0*/  IMAD.SHL.U32 R5, R20, 0x8, RZ ;  /* 0x0000000814057824 */ /* 0x000fc600078e00ff */
[----:B------:R-:W-:Y:S02]  /*21e0*/  IADD3.X R11, R7, UR5, RZ, P0, !PT ;  /* 0x00000005070b7c10 */ /* 0x000fe400087fe4ff */
[----:B-----5:R-:W-:Y:S02]  /*21f0*/  ISETP.NE.AND P0, PT, R57, RZ, PT ;  /* 0x000000ff3900720c */ /* 0x020fe40003f05270 */
[----:B------:R-:W-:Y:S02]  /*2200*/  LEA.HI.X R7, R20, R11, R21, 0x7, P2 ;  /* 0x0000000b14077211 */ /* 0x000fe400010f3c15 */
[C---:B------:R-:W-:Y:S02]  /*2210*/  IADD3 R8, P1, R5.reuse, R10, RZ ;  /* 0x0000000a05087210 */ /* 0x040fe40007f3e0ff */
[----:B------:R-:W-:-:S03]  /*2220*/  IADD3 R4, P2, R5, R6, RZ ;  /* 0x0000000605047210 */ /* 0x000fc60007f5e0ff */
[C---:B------:R-:W-:Y:S02]  /*2230*/  IMAD.X R9, R13.reuse, 0x1, R11, P1 ;  /* 0x000000010d097824 */ /* 0x040fe400008e060b */
[----:B------:R-:W-:Y:S02]  /*2240*/  IMAD.X R5, R13, 0x1, R7, P2 ;  /* 0x000000010d057824 */ /* 0x000fe400010e0607 */
[----:B------:R-:W-:Y:S06]  /*2250*/  @!P0 BRA `(.L_x_36) ;  /* 0x00000014001c8947 */ /* 0x000fec0003800000 */
[----:B------:R-:W0:Y:S01]  /*2260*/  LDC.64 R70, c[0x0][0x5b0] ;  /* 0x00016c00ff467b82 */ /* 0x000e220000000a00 */
[----:B------:R-:W-:Y:S01]  /*2270*/  IMAD R14, R59, 0x20, R14 ;  /* 0x000000203b0e7824 */ /* 0x000fe200078e020e */
[----:B------:R-:W-:Y:S01]  /*2280*/  ULDC.64 UR4, c[0x0][0x5b8] ;  /* 0x00016e0000047ab9 */ /* 0x000fe20000000a00 */
[----:B------:R-:W-:Y:S01]  /*2290*/  ISETP.GE.AND P0, PT, R72, 0x1, PT ;  /* 0x000000014800780c */ /* 0x000fe20003f06270 */
[----:B------:R-:W-:Y:S01]  /*22a0*/  IMAD R21, R61, UR4, RZ ;  /* 0x000000043d157c24 */ /* 0x000fe2000f8e02ff */
[----:B------:R-:W-:Y:S01]  /*22b0*/  BSSY B1, `(.L_x_37) ;  /* 0x0000011000017945 */ /* 0x000fe20003800000 */
[--C-:B------:R-:W-:Y:S02]  /*22c0*/  SHF.R.S32.HI R15, RZ, 0x1f, R14.reuse ;  /* 0x0000001fff0f7819 */ /* 0x100fe4000001140e */
[----:B------:R-:W1:Y:S01]  /*22d0*/  LDC.64 R12, c[0x0][0x5a8] ;  /* 0x00016a00ff0c7b82 */ /* 0x000e620000000a00 */
[C---:B------:R-:W-:Y:S01]  /*22e0*/  IMAD R21, R60.reuse, UR5, R21 ;  /* 0x000000053c157c24 */ /* 0x040fe2000f8e0215 */
[----:B------:R-:W-:Y:S01]  /*22f0*/  ISETP.LT.OR P3, PT, R3, 0x1, !P0 ;  /* 0x000000010300780c */ /* 0x000fe20004761670 */
[----:B------:R-:W-:-:S04]  /*2300*/  IMAD.WIDE.U32 R64, R60, UR4, R14 ;  /* 0x000000043c407c25 */ /* 0x000fc8000f8e000e */
[----:B------:R-:W-:Y:S02]  /*2310*/  IMAD.IADD R21, R65, 0x1, R21 ;  /* 0x0000000141157824 */ /* 0x000fe400078e0215 */
[----:B------:R-:W-:Y:S02]  /*2320*/  IMAD.MOV.U32 R20, RZ, RZ, R64 ;  /* 0x000000ffff147224 */ /* 0x000fe400078e0040 */
[-C--:B0-----:R-:W-:Y:S01]  /*2330*/  IMAD R60, R63, R70.reuse, RZ ;  /* 0x000000463f3c7224 */ /* 0x081fe200078e02ff */
[----:B------:R-:W-:Y:S01]  /*2340*/  SHF.L.U64.HI R61, R70, 0x3, R71 ;  /* 0x00000003463d7819 */ /* 0x000fe20000010247 */
[----:B------:R-:W-:-:S04]  /*2350*/  IMAD.WIDE.U32 R14, R73, R70, R20 ;  /* 0x00000046490e7225 */ /* 0x000fc800078e0014 */
[----:B------:R-:W-:Y:S01]  /*2360*/  IMAD R69, R73, R71, R60 ;  /* 0x0000004749457224 */ /* 0x000fe200078e023c */
[----:B-1----:R-:W-:Y:S01]  /*2370*/  IADD3 R66, P1, R14, R12, RZ ;  /* 0x0000000c0e427210 */ /* 0x002fe20007f3e0ff */
[----:B------:R-:W-:-:S03]  /*2380*/  IMAD.SHL.U32 R60, R70, 0x8, RZ ;  /* 0x00000008463c7824 */ /* 0x000fc600078e00ff */
[----:B------:R-:W-:Y:S01]  /*2390*/  IADD3.X R67, R13, R15, R69, P1, !PT ;  /* 0x0000000f0d437210 */ /* 0x000fe20000ffe445 */
[----:B------:R-:W-:Y:S08]  /*23a0*/  @P3 BRA `(.L_x_38) ;  /* 0x0000000000043947 */ /* 0x000ff00003800000 */
[----:B------:R0:W5:Y:S02]  /*23b0*/  LDG.E.U8 R58, desc[UR36][R66.64] ;  /* 0x00000024423a7981 */ /* 0x000164000c1e1100 */
.L_x_38:
[----:B------:R-:W-:Y:S05]  /*23c0*/  BSYNC B1 ;  /* 0x0000000000017941 */ /* 0x000fea0003800000 */
.L_x_37:
[----:B-----5:R-:W-:Y:S01]  /*23d0*/  LOP3.LUT R59, R58, 0xffff, RZ, 0xc0, !PT ;  /* 0x0000ffff3a3b7812 */ /* 0x020fe200078ec0ff */
[----:B------:R-:W-:Y:S01]  /*23e0*/  IMAD.WIDE.U32 R14, R73, R70, R60 ;  /* 0x00000046490e7225 */ /* 0x000fe200078e003c */
[----:B------:R-:W-:Y:S01]  /*23f0*/  ISETP.LT.OR P4, PT, R3, 0x2, !P0 ;  /* 0x000000020300780c */ /* 0x000fe20004781670 */
[----:B------:R-:W-:Y:S01]  /*2400*/  BSSY B1, `(.L_x_39) ;  /* 0x000000e000017945 */ /* 0x000fe20003800000 */
[----:B------:R-:W-:Y:S01]  /*2410*/  PRMT R68, R59, 0x8880, RZ ;  /* 0x000088803b447816 */ /* 0x000fe200000000ff */
[----:B------:R-:W-:Y:S01]  /*2420*/  IMAD.IADD R15, R69, 0x1, R15 ;  /* 0x00000001450f7824 */ /* 0x000fe200078e020f */
[----:B------:R-:W-:Y:S02]  /*2430*/  IADD3 R14, P2, P5, R64, R12, R14 ;  /* 0x0000000c400e7210 */ /* 0x000fe40007d5e00e */
[----:B------:R-:W-:Y:S01]  /*2440*/  ISETP.GE.AND P1, PT, R72, 0x9, PT ;  /* 0x000000094800780c */ /* 0x000fe20003f26270 */
[----:B------:R-:W-:Y:S01]  /*2450*/  IMAD R59, R68, R57, RZ ;  /* 0x00000039443b7224 */ /* 0x000fe200078e02ff */
[----:B------:R-:W-:-:S02]  /*2460*/  IADD3.X R15, R21, R13, R15, P2, P5 ;  /* 0x0000000d150f7210 */ /* 0x000fc400017ea40f */
[----:B------:R-:W-:Y:S01]  /*2470*/  ISETP.LT.OR P2, PT, R3, 0x1, !P1 ;  /* 0x000000010300780c */ /* 0x000fe20004f41670 */
[----:B------:R-:W-:-:S05]  /*2480*/  @!P3 IMAD R69, R40, R56, R59 ;  /* 0x000000382845b224 */ /* 0x000fca00078e023b */
[----:B------:R1:W-:Y:S01]  /*2490*/  @!P3 STG.E.U8 desc[UR36][R10.64], R69 ;  /* 0x000000450a00b986 */ /* 0x0003e2000c101124 */
[----:B------:R-:W-:Y:S06]  /*24a0*/  @P4 BRA `(.L_x_40) ;  /* 0x00000000000c4947 */ /* 0x000fec0003800000 */
[----:B------:R-:W2:Y:S02]  /*24b0*/  LDG.E.U8 R58, desc[UR36][R66.64+0x1] ;  /* 0x00000124423a7981 */ /* 0x000ea4000c1e1100 */
[----:B--2---:R-:W-:-:S05]  /*24c0*/  PRMT R40, R58, 0x8880, RZ ;  /* 0x000088803a287816 */ /* 0x004fca00000000ff */
[----:B------:R-:W-:-:S07]  /*24d0*/  IMAD R59, R40, R57, RZ ;  /* 0x00000039283b7224 */ /* 0x000fce00078e02ff */
.L_x_40:
[----:B------:R-:W-:Y:S05]  /*24e0*/  BSYNC B1 ;  /* 0x0000000000017941 */ /* 0x000fea0003800000 */
.L_x_39:
[----:B------:R-:W-:Y:S01]  /*24f0*/  @!P4 IMAD R41, R41, R56, R59 ;  /* 0x000000382929c224 */ /* 0x000fe200078e023b */
[----:B------:R-:W-:Y:S04]  /*2500*/  BSSY B1, `(.L_x_41) ;  /* 0x0000006000017945 */ /* 0x000fe80003800000 */
[----:B------:R2:W-:Y:S01]  /*2510*/  @!P4 STG.E.U8 desc[UR36][R10.64+0x1], R41 ;  /* 0x000001290a00c986 */ /* 0x0005e2000c101124 */
[----:B------:R-:W-:Y:S05]  /*2520*/  @P2 BRA `(.L_x_42) ;  /* 0x00000000000c2947 */ /* 0x000fea0003800000 */
[----:B------:R-:W3:Y:S02]  /*2530*/  LDG.E.U8 R58, desc[UR36][R14.64] ;  /* 0x000000240e3a7981 */ /* 0x000ee4000c1e1100 */
[----:B---3--:R-:W-:-:S05]  /*2540*/  PRMT R40, R58, 0x8880, RZ ;  /* 0x000088803a287816 */ /* 0x008fca00000000ff */
[----:B------:R-:W-:-:S07]  /*2550*/  IMAD R59, R40, R57, RZ ;  /* 0x00000039283b7224 */ /* 0x000fce00078e02ff */
.L_x_42:
[----:B------:R-:W-:Y:S05]  /*2560*/  BSYNC B1 ;  /* 0x0000000000017941 */ /* 0x000fea0003800000 */
.L_x_41:
[C---:B------:R-:W-:Y:S01]  /*2570*/  ISETP.LT.OR P4, PT, R3.reuse, 0x2, !P1 ;  /* 0x000000020300780c */ /* 0x040fe20004f81670 */
[----:B--2---:R-:W-:Y:S01]  /*2580*/  @!P2 IMAD R41, R42, R56, R59 ;  /* 0x000000382a29a224 */ /* 0x004fe200078e023b */
[----:B------:R-:W-:Y:S01]  /*2590*/  BSSY B1, `(.L_x_43) ;  /* 0x0000009000017945 */ /* 0x000fe20003800000 */
[C---:B------:R-:W-:Y:S02]  /*25a0*/  ISETP.LT.OR P3, PT, R3.reuse, 0x9, !P0 ;  /* 0x000000090300780c */ /* 0x040fe40004761670 */
[C---:B------:R-:W-:Y:S01]  /*25b0*/  ISETP.LT.OR P5, PT, R3.reuse, 0xa, !P0 ;  /* 0x0000000a0300780c */ /* 0x040fe200047a1670 */
[----:B------:R2:W-:Y:S01]  /*25c0*/  @!P2 STG.E.U8 desc[UR36][R8.64], R41 ;  /* 0x000000290800a986 */ /* 0x0005e2000c101124 */
[----:B------:R-:W-:-:S06]  /*25d0*/  ISETP.LT.OR P2, PT, R3, 0x9, !P1 ;  /* 0x000000090300780c */ /* 0x000fcc0004f41670 */
[----:B------:R-:W-:Y:S07]  /*25e0*/  @P4 BRA `(.L_x_44) ;  /* 0x00000000000c4947 */ /* 0x000fee0003800000 */
[----:B------:R-:W3:Y:S02]  /*25f0*/  LDG.E.U8 R58, desc[UR36][R14.64+0x1] ;  /* 0x000001240e3a7981 */ /* 0x000ee4000c1e1100 */
[----:B---3--:R-:W-:-:S05]  /*2600*/  PRMT R40, R58, 0x8880, RZ ;  /* 0x000088803a287816 */ /* 0x008fca00000000ff */
[----:B------:R-:W-:-:S07]  /*2610*/  IMAD R59, R40, R57, RZ ;  /* 0x00000039283b7224 */ /* 0x000fce00078e02ff */
.L_x_44:
[----:B------:R-:W-:Y:S05]  /*2620*/  BSYNC B1 ;  /* 0x0000000000017941 */ /* 0x000fea0003800000 */
.L_x_43:
[----:B------:R-:W-:Y:S01]  /*2630*/  @!P4 IMAD R43, R43, R56, R59 ;  /* 0x000000382b2bc224 */ /* 0x000fe200078e023b */
[----:B------:R-:W-:Y:S04]  /*2640*/  BSSY B1, `(.L_x_45) ;  /* 0x0000006000017945 */ /* 0x000fe80003800000 */
[----:B------:R3:W-:Y:S01]  /*2650*/  @!P4 STG.E.U8 desc[UR36][R8.64+0x1], R43 ;  /* 0x0000012b0800c986 */ /* 0x0007e2000c101124 */
[----:B------:R-:W-:Y:S05]  /*2660*/  @P3 BRA `(.L_x_46) ;  /* 0x00000000000c3947 */ /* 0x000fea0003800000 */
[----:B------:R-:W4:Y:S02]  /*2670*/  LDG.E.U8 R58, desc[UR36][R66.64+0x8] ;  /* 0x00000824423a7981 */ /* 0x000f24000c1e1100 */
[----:B----4-:R-:W-:-:S05]  /*2680*/  PRMT R40, R58, 0x8880, RZ ;  /* 0x000088803a287816 */ /* 0x010fca00000000ff */
[----:B------:R-:W-:-:S07]  /*2690*/  IMAD R59, R40, R57, RZ ;  /* 0x00000039283b7224 */ /* 0x000fce00078e02ff */
.L_x_46:
[----:B------:R-:W-:Y:S05]  /*26a0*/  BSYNC B1 ;  /* 0x0000000000017941 */ /* 0x000fea0003800000 */
.L_x_45:
[----:B--2---:R-:W-:Y:S01]  /*26b0*/  @!P3 IMAD R41, R44, R56, R59 ;  /* 0x000000382c29b224 */ /* 0x004fe200078e023b */
[----:B------:R-:W-:Y:S04]  /*26c0*/  BSSY B1, `(.L_x_47) ;  /* 0x0000006000017945 */ /* 0x000fe80003800000 */
[----:B------:R2:W-:Y:S01]  /*26d0*/  @!P3 STG.E.U8 desc[UR36][R10.64+0x8], R41 ;  /* 0x000008290a00b986 */ /* 0x0005e2000c101124 */
[----:B------:R-:W-:Y:S05]  /*26e0*/  @P5 BRA `(.L_x_48) ;  /* 0x00000000000c5947 */ /* 0x000fea0003800000 */
[----:B------:R-:W4:Y:S02]  /*26f0*/  LDG.E.U8 R58, desc[UR36][R66.64+0x9] ;  /* 0x00000924423a7981 */ /* 0x000f24000c1e1100 */
[----:B----4-:R-:W-:-:S05]  /*2700*/  PRMT R40, R58, 0x8880, RZ ;  /* 0x000088803a287816 */ /* 0x010fca00000000ff */
[----:B------:R-:W-:-:S07]  /*2710*/  IMAD R59, R40, R57, RZ ;  /* 0x00000039283b7224 */ /* 0x000fce00078e02ff */
.L_x_48:
[----:B------:R-:W-:Y:S05]  /*2720*/  BSYNC B1 ;  /* 0x0000000000017941 */ /* 0x000fea0003800000 */
.L_x_47:
[----:B------:R-:W-:Y:S01]  /*2730*/  @!P5 IMAD R45, R45, R56, R59 ;  /* 0x000000382d2dd224 */ /* 0x000fe200078e023b */
[----:B------:R-:W-:Y:S04]  /*2740*/  BSSY B1, `(.L_x_49) ;  /* 0x0000006000017945 */ /* 0x000fe80003800000 */
[----:B------:R4:W-:Y:S01]  /*2750*/  @!P5 STG.E.U8 desc[UR36][R10.64+0x9], R45 ;  /* 0x0000092d0a00d986 */ /* 0x0009e2000c101124 */
[----:B------:R-:W-:Y:S05]  /*2760*/  @P2 BRA `(.L_x_50) ;  /* 0x00000000000c2947 */ /* 0x000fea0003800000 */
[----:B------:R-:W5:Y:S02]  /*2770*/  LDG.E.U8 R58, desc[UR36][R14.64+0x8] ;  /* 0x000008240e3a7981 */ /* 0x000f64000c1e1100 */
[----:B-----5:R-:W-:-:S05]  /*2780*/  PRMT R40, R58, 0x8880, RZ ;  /* 0x000088803a287816 */ /* 0x020fca00000000ff */
[----:B------:R-:W-:-:S07]  /*2790*/  IMAD R59, R40, R57, RZ ;  /* 0x00000039283b7224 */ /* 0x000fce00078e02ff */
.L_x_50:
[----:B------:R-:W-:Y:S05]  /*27a0*/  BSYNC B1 ;  /* 0x0000000000017941 */ /* 0x000fea0003800000 */
.L_x_49:
        /* <DEDUP_REMOVED lines=8> */
[----:B------:R-:W5:Y:S02]  /*2830*/  LDG.E.U8 R58, desc[UR36][R14.64+0x9] ;  /* 0x000009240e3a7981 */ /* 0x000f64000c1e1100 */
[----:B-----5:R-:W-:-:S05]  /*2840*/  PRMT R40, R58, 0x8880, RZ ;  /* 0x000088803a287816 */ /* 0x020fca00000000ff */
[----:B------:R-:W-:-:S07]  /*2850*/  IMAD R59, R40, R57, RZ ;  /* 0x00000039283b7224 */ /* 0x000fce00078e02ff */
.L_x_52:
[----:B------:R-:W-:Y:S05]  /*2860*/  BSYNC B1 ;  /* 0x0000000000017941 */ /* 0x000fea0003800000 */
.L_x_51:
[----:B------:R-:W-:Y:S01]  /*2870*/  @!P4 IMAD R47, R47, R56, R59 ;  /* 0x000000382f2fc224 */ /* 0x000fe200078e023b */
[----:B------:R-:W-:Y:S04]  /*2880*/  BSSY B1, `(.L_x_53) ;  /* 0x0000006000017945 */ /* 0x000fe80003800000 */
[----:B------:R0:W-:Y:S01]  /*2890*/  @!P4 STG.E.U8 desc[UR36][R8.64+0x9], R47 ;  /* 0x0000092f0800c986 */ /* 0x0001e2000c101124 */
[----:B------:R-:W-:Y:S05]  /*28a0*/  @P3 BRA `(.L_x_54) ;  /* 0x00000000000c3947 */ /* 0x000fea0003800000 */
[----:B------:R-:W5:Y:S02]  /*28b0*/  LDG.E.U8 R58, desc[UR36][R66.64+0x10] ;  /* 0x00001024423a7981 */ /* 0x000f64000c1e1100 */
[----:B-----5:R-:W-:-:S05]  /*28c0*/  PRMT R40, R58, 0x8880, RZ ;  /* 0x000088803a287816 */ /* 0x020fca00000000ff */
[----:B------:R-:W-:-:S07]  /*28d0*/  IMAD R59, R40, R57, RZ ;  /* 0x00000039283b7224 */ /* 0x000fce00078e02ff */
.L_x_54:
[----:B------:R-:W-:Y:S05]  /*28e0*/  BSYNC B1 ;  /* 0x0000000000017941 */ /* 0x000fea0003800000 */
.L_x_53:
[----:B--2---:R-:W-:Y:S01]  /*28f0*/  @!P3 IMAD R41, R48, R56, R59 ;  /* 0x000000383029b224 */ /* 0x004fe200078e023b */
[----:B------:R-:W-:Y:S04]  /*2900*/  BSSY B1, `(.L_x_55) ;  /* 0x0000006000017945 */ /* 0x000fe80003800000 */
[----:B------:R2:W-:Y:S01]  /*2910*/  @!P3 STG.E.U8 desc[UR36][R10.64+0x10], R41 ;  /* 0x000010290a00b986 */ /* 0x0005e2000c101124 */
[----:B------:R-:W-:Y:S05]  /*2920*/  @P5 BRA `(.L_x_56) ;  /* 0x00000000000c5947 */ /* 0x000fea0003800000 */
[----:B------:R-:W5:Y:S02]  /*2930*/  LDG.E.U8 R58, desc[UR36][R66.64+0x11] ;  /* 0x00001124423a7981 */ /* 0x000f64000c1e1100 */
[----:B-----5:R-:W-:-:S05]  /*2940*/  PRMT R40, R58, 0x8880, RZ ;  /* 0x000088803a287816 */ /* 0x020fca00000000ff */
[----:B------:R-:W-:-:S07]  /*2950*/  IMAD R59, R40, R57, RZ ;  /* 0x00000039283b7224 */ /* 0x000fce00078e02ff */
.L_x_56:
[----:B------:R-:W-:Y:S05]  /*2960*/  BSYNC B1 ;  /* 0x0000000000017941 */ /* 0x000fea0003800000 */
.L_x_55:
[----:B------:R-:W-:Y:S01]  /*2970*/  @!P5 IMAD R49, R49, R56, R59 ;  /* 0x000000383131d224 */ /* 0x000fe200078e023b */
[----:B------:R-:W-:Y:S04]  /*2980*/  BSSY B1, `(.L_x_57) ;  /* 0x0000006000017945 */ /* 0x000fe80003800000 */
[----:B------:R0:W-:Y:S01]  /*2990*/  @!P5 STG.E.U8 desc[UR36][R10.64+0x11], R49 ;  /* 0x000011310a00d986 */ /* 0x0001e2000c101124 */
[----:B------:R-:W-:Y:S05]  /*29a0*/  @P2 BRA `(.L_x_58) ;  /* 0x00000000000c2947 */ /* 0x000fea0003800000 */
[----:B------:R-:W5:Y:S02]  /*29b0*/  LDG.E.U8 R58, desc[UR36][R14.64+0x10] ;  /* 0x000010240e3a7981 */ /* 0x000f64000c1e1100 */
[----:B-----5:R-:W-:-:S05]  /*29c0*/  PRMT R40, R58, 0x8880, RZ ;  /* 0x000088803a287816 */ /* 0x020fca00000000ff */
[----:B------:R-:W-:-:S07]  /*29d0*/  IMAD R59, R40, R57, RZ ;  /* 0x00000039283b7224 */ /* 0x000fce00078e02ff */
.L_x_58:
[----:B------:R-:W-:Y:S05]  /*29e0*/  BSYNC B1 ;  /* 0x0000000000017941 */ /* 0x000fea0003800000 */
.L_x_57:
[C---:B------:R-:W-:Y:S01]  /*29f0*/  ISETP.LT.OR P4, PT, R3.reuse, 0x12, !P1 ;  /* 0x000000120300780c */ /* 0x040fe20004f81670 */
[----:B--2---:R-:W-:Y:S01]  /*2a00*/  @!P2 IMAD R41, R50, R56, R59 ;  /* 0x000000383229a224 */ /* 0x004fe200078e023b */
[----:B------:R-:W-:Y:S01]  /*2a10*/  BSSY B1, `(.L_x_59) ;  /* 0x000000b000017945 */ /* 0x000fe20003800000 */
[----:B------:R-:W-:Y:S02]  /*2a20*/  ISETP.LT.OR P3, PT, R3, 0x19, !P0 ;  /* 0x000000190300780c */ /* 0x000fe40004761670 */
[----:B------:R-:W-:Y:S01]  /*2a30*/  IADD3 R73, P5, R73, 0x80, RZ ;  /* 0x0000008049497810 */ /* 0x000fe20007fbe0ff */
[----:B------:R2:W-:Y:S01]  /*2a40*/  @!P2 STG.E.U8 desc[UR36][R8.64+0x10], R41 ;  /* 0x000010290800a986 */ /* 0x0005e2000c101124 */
[C---:B------:R-:W-:Y:S02]  /*2a50*/  ISETP.LT.OR P2, PT, R3.reuse, 0x19, !P1 ;  /* 0x000000190300780c */ /* 0x040fe40004f41670 */
[C---:B------:R-:W-:Y:S02]  /*2a60*/  ISETP.LT.OR P0, PT, R3.reuse, 0x1a, !P0 ;  /* 0x0000001a0300780c */ /* 0x040fe40004701670 */
[----:B------:R-:W-:-:S02]  /*2a70*/  ISETP.LT.OR P1, PT, R3, 0x1a, !P1 ;  /* 0x0000001a0300780c */ /* 0x000fc40004f21670 */
[----:B------:R-:W-:Y:S11]  /*2a80*/  @P4 BRA `(.L_x_60) ;  /* 0x00000000000c4947 */ /* 0x000ff60003800000 */
[----:B------:R-:W5:Y:S02]  /*2a90*/  LDG.E.U8 R58, desc[UR36][R14.64+0x11] ;  /* 0x000011240e3a7981 */ /* 0x000f64000c1e1100 */
[----:B-----5:R-:W-:-:S05]  /*2aa0*/  PRMT R40, R58, 0x8880, RZ ;  /* 0x000088803a287816 */ /* 0x020fca00000000ff */
[----:B------:R-:W-:-:S07]  /*2ab0*/  IMAD R59, R40, R57, RZ ;  /* 0x00000039283b7224 */ /* 0x000fce00078e02ff */
.L_x_60:
[----:B------:R-:W-:Y:S05]  /*2ac0*/  BSYNC B1 ;  /* 0x0000000000017941 */ /* 0x000fea0003800000 */
.L_x_59:
[----:B------:R-:W-:Y:S01]  /*2ad0*/  @!P4 IMAD R51, R51, R56, R59 ;  /* 0x000000383333c224 */ /* 0x000fe200078e023b */
[----:B------:R-:W-:Y:S04]  /*2ae0*/  BSSY B1, `(.L_x_61) ;  /* 0x0000006000017945 */ /* 0x000fe80003800000 */
[----:B------:R0:W-:Y:S01]  /*2af0*/  @!P4 STG.E.U8 desc[UR36][R8.64+0x11], R51 ;  /* 0x000011330800c986 */ /* 0x0001e2000c101124 */
[----:B------:R-:W-:Y:S05]  /*2b00*/  @P3 BRA `(.L_x_62) ;  /* 0x00000000000c3947 */ /* 0x000fea0003800000 */
[----:B------:R-:W5:Y:S02]  /*2b10*/  LDG.E.U8 R58, desc[UR36][R66.64+0x18] ;  /* 0x00001824423a7981 */ /* 0x000f64000c1e1100 */
[----:B-----5:R-:W-:-:S05]  /*2b20*/  PRMT R40, R58, 0x8880, RZ ;  /* 0x000088803a287816 */ /* 0x020fca00000000ff */
[----:B------:R-:W-:-:S07]  /*2b30*/  IMAD R59, R40, R57, RZ ;  /* 0x00000039283b7224 */ /* 0x000fce00078e02ff */
.L_x_62:
[----:B------:R-:W-:Y:S05]  /*2b40*/  BSYNC B1 ;  /* 0x0000000000017941 */ /* 0x000fea0003800000 */
.L_x_61:
[----:B--2---:R-:W-:Y:S01]  /*2b50*/  @!P3 IMAD R41, R52, R56, R59 ;  /* 0x000000383429b224 */ /* 0x004fe200078e023b */
[----:B------:R-:W-:Y:S01]  /*2b60*/  BSSY B1, `(.L_x_63) ;  /* 0x0000007000017945 */ /* 0x000fe20003800000 */
[----:B------:R-:W-:-:S03]  /*2b70*/  IMAD.X R63, RZ, RZ, R63, P5 ;  /* 0x000000ffff3f7224 */ /* 0x000fc600028e063f */
[----:B------:R2:W-:Y:S01]  /*2b80*/  @!P3 STG.E.U8 desc[UR36][R10.64+0x18], R41 ;  /* 0x000018290a00b986 */ /* 0x0005e2000c101124 */
[----:B------:R-:W-:Y:S05]  /*2b90*/  @P0 BRA `(.L_x_64) ;  /* 0x00000000000c0947 */ /* 0x000fea0003800000 */
[----:B------:R-:W5:Y:S02]  /*2ba0*/  LDG.E.U8 R58, desc[UR36][R66.64+0x19] ;  /* 0x00001924423a7981 */ /* 0x000f64000c1e1100 */
[----:B-----5:R-:W-:-:S05]  /*2bb0*/  PRMT R40, R58, 0x8880, RZ ;  /* 0x000088803a287816 */ /* 0x020fca00000000ff */
[----:B------:R-:W-:-:S07]  /*2bc0*/  IMAD R59, R40, R57, RZ ;  /* 0x00000039283b7224 */ /* 0x000fce00078e02ff */
.L_x_64:
[----:B------:R-:W-:Y:S05]  /*2bd0*/  BSYNC B1 ;  /* 0x0000000000017941 */ /* 0x000fea0003800000 */
.L_x_63:
[----:B------:R-:W-:Y:S01]  /*2be0*/  @!P0 IMAD R53, R53, R56, R59 ;  /* 0x0000003835358224 */ /* 0x000fe200078e023b */
[----:B------:R-:W-:Y:S01]  /*2bf0*/  BSSY B1, `(.L_x_65) ;  /* 0x0000007000017945 */ /* 0x000fe20003800000 */
[----:B------:R-:W-:-:S03]  /*2c00*/  IMAD R40, R63, R70, RZ ;  /* 0x000000463f287224 */ /* 0x000fc600078e02ff */
[----:B------:R0:W-:Y:S01]  /*2c10*/  @!P0 STG.E.U8 desc[UR36][R10.64+0x19], R53 ;  /* 0x000019350a008986 */ /* 0x0001e2000c101124 */
[----:B------:R-:W-:Y:S05]  /*2c20*/  @P2 BRA `(.L_x_66) ;  /* 0x00000000000c2947 */ /* 0x000fea0003800000 */
[----:B------:R-:W0:Y:S02]  /*2c30*/  LDG.E.U8 R58, desc[UR36][R14.64+0x18] ;  /* 0x000018240e3a7981 */ /* 0x000e24000c1e1100 */
[----:B012-4-:R-:W-:-:S05]  /*2c40*/  PRMT R10, R58, 0x8880, RZ ;  /* 0x000088803a0a7816 */ /* 0x017fca00000000ff */
[----:B------:R-:W-:-:S07]  /*2c50*/  IMAD R59, R10, R57, RZ ;  /* 0x000000390a3b7224 */ /* 0x000fce00078e02ff */
.L_x_66:
[----:B------:R-:W-:Y:S05]  /*2c60*/  BSYNC B1 ;  /* 0x0000000000017941 */ /* 0x000fea0003800000 */
.L_x_65:
[----:B--2---:R-:W-:Y:S01]  /*2c70*/  @!P2 IMAD R41, R54, R56, R59 ;  /* 0x000000383629a224 */ /* 0x004fe200078e023b */
[----:B------:R-:W-:Y:S01]  /*2c80*/  BSSY B1, `(.L_x_67) ;  /* 0x0000009000017945 */ /* 0x000fe20003800000 */
[C---:B---3--:R-:W-:Y:S02]  /*2c90*/  IMAD R43, R73.reuse, R71, R40 ;  /* 0x00000047492b7224 */ /* 0x048fe400078e0228 */
[CC--:B------:R-:W-:Y:S01]  /*2ca0*/  IMAD.WIDE.U32 R60, R73.reuse, R70.reuse, R60 ;  /* 0x00000046493c7225 */ /* 0x0c0fe200078e003c */
[----:B------:R2:W-:Y:S03]  /*2cb0*/  @!P2 STG.E.U8 desc[UR36][R8.64+0x18], R41 ;  /* 0x000018290800a986 */ /* 0x0005e6000c101124 */
[----:B01--4-:R-:W-:Y:S01]  /*2cc0*/  IMAD.WIDE.U32 R10, R73, R70, R20 ;  /* 0x00000046490a7225 */ /* 0x013fe200078e0014 */
[----:B------:R-:W-:Y:S06]  /*2cd0*/  @P1 BRA `(.L_x_68) ;  /* 0x00000000000c1947 */ /* 0x000fec0003800000 */
[----:B------:R-:W3:Y:S02]  /*2ce0*/  LDG.E.U8 R58, desc[UR36][R14.64+0x19] ;  /* 0x000019240e3a7981 */ /* 0x000ee4000c1e1100 */
[----:B---3--:R-:W-:-:S05]  /*2cf0*/  PRMT R40, R58, 0x8880, RZ ;  /* 0x000088803a287816 */ /* 0x008fca00000000ff */
[----:B------:R-:W-:-:S07]  /*2d00*/  IMAD R59, R40, R57, RZ ;  /* 0x00000039283b7224 */ /* 0x000fce00078e02ff */
.L_x_68:
[----:B------:R-:W-:Y:S05]  /*2d10*/  BSYNC B1 ;  /* 0x0000000000017941 */ /* 0x000fea0003800000 */
.L_x_67:
[----:B------:R-:W-:Y:S01]  /*2d20*/  @!P1 IMAD R55, R55, R56, R59 ;  /* 0x0000003837379224 */ /* 0x000fe200078e023b */
[----:B------:R-:W-:Y:S01]  /*2d30*/  ISETP.GE.AND P2, PT, R72, 0x81, PT ;  /* 0x000000814800780c */ /* 0x000fe20003f46270 */
[----:B------:R-:W-:Y:S01]  /*2d40*/  BSSY B1, `(.L_x_69) ;  /* 0x000000c000017945 */ /* 0x000fe20003800000 */
[----:B------:R-:W-:Y:S02]  /*2d50*/  IADD3 R10, P5, R10, R12, RZ ;  /* 0x0000000c0a0a7210 */ /* 0x000fe40007fbe0ff */
[----:B------:R0:W-:Y:S01]  /*2d60*/  @!P1 STG.E.U8 desc[UR36][R8.64+0x19], R55 ;  /* 0x0000193708009986 */ /* 0x0001e2000c101124 */
[----:B------:R-:W-:Y:S02]  /*2d70*/  ISETP.LT.OR P1, PT, R3, 0x1, !P2 ;  /* 0x000000010300780c */ /* 0x000fe40005721670 */
[----:B------:R-:W-:Y:S02]  /*2d80*/  IADD3.X R11, R13, R11, R43, P5, !PT ;  /* 0x0000000b0d0b7210 */ /* 0x000fe40002ffe42b */
[----:B------:R-:W-:-:S02]  /*2d90*/  ISETP.GE.AND P0, PT, R72, 0x89, PT ;  /* 0x000000894800780c */ /* 0x000fc40003f06270 */
[----:B------:R-:W-:Y:S02]  /*2da0*/  IADD3 R12, P4, P3, R64, R12, R60 ;  /* 0x0000000c400c7210 */ /* 0x000fe40007b9e03c */
[----:B------:R-:W-:-:S05]  /*2db0*/  ISETP.LT.OR P5, PT, R3, 0x2, !P2 ;  /* 0x000000020300780c */ /* 0x000fca00057a1670 */
[----:B0-----:R-:W-:Y:S08]  /*2dc0*/  @P1 BRA `(.L_x_70) ;  /* 0x00000000000c1947 */ /* 0x001ff00003800000 */
[----:B------:R-:W2:Y:S02]  /*2dd0*/  LDG.E.U8 R58, desc[UR36][R10.64] ;  /* 0x000000240a3a7981 */ /* 0x000ea4000c1e1100 */
[----:B--2---:R-:W-:-:S05]  /*2de0*/  PRMT R8, R58, 0x8880, RZ ;  /* 0x000088803a087816 */ /* 0x004fca00000000ff */
[----:B------:R-:W-:-:S07]  /*2df0*/  IMAD R59, R8, R57, RZ ;  /* 0x00000039083b7224 */ /* 0x000fce00078e02ff */
.L_x_70:
[----:B------:R-:W-:Y:S05]  /*2e00*/  BSYNC B1 ;  /* 0x0000000000017941 */ /* 0x000fea0003800000 */
.L_x_69:
[----:B--2---:R-:W-:Y:S01]  /*2e10*/  @!P1 IMAD R9, R24, R56, R59 ;  /* 0x0000003818099224 */ /* 0x004fe200078e023b */
[----:B------:R-:W-:Y:S01]  /*2e20*/  BSSY B1, `(.L_x_71) ;  /* 0x0000007000017945 */ /* 0x000fe20003800000 */
[----:B------:R-:W-:-:S03]  /*2e30*/  IMAD.IADD R60, R43, 0x1, R61 ;  /* 0x000000012b3c7824 */ /* 0x000fc600078e023d */
[----:B------:R0:W-:Y:S01]  /*2e40*/  @!P1 STG.E.U8 desc[UR36][R6.64], R9 ;  /* 0x0000000906009986 */ /* 0x0001e2000c101124 */
[----:B------:R-:W-:Y:S05]  /*2e50*/  @P5 BRA `(.L_x_72) ;  /* 0x00000000000c5947 */ /* 0x000fea0003800000 */
[----:B------:R-:W2:Y:S02]  /*2e60*/  LDG.E.U8 R58, desc[UR36][R10.64+0x1] ;  /* 0x000001240a3a7981 */ /* 0x000ea4000c1e1100 */
[----:B--2---:R-:W-:-:S05]  /*2e70*/  PRMT R8, R58, 0x8880, RZ ;  /* 0x000088803a087816 */ /* 0x004fca00000000ff */
[----:B------:R-:W-:-:S07]  /*2e80*/  IMAD R59, R8, R57, RZ ;  /* 0x00000039083b7224 */ /* 0x000fce00078e02ff */
.L_x_72:
[----:B------:R-:W-:Y:S05]  /*2e90*/  BSYNC B1 ;  /* 0x0000000000017941 */ /* 0x000fea0003800000 */
.L_x_71:
[----:B------:R-:W-:Y:S01]  /*2ea0*/  ISETP.LT.OR P1, PT, R3, 0x1, !P0 ;  /* 0x000000010300780c */ /* 0x000fe20004721670 */
[----:B------:R-:W-:Y:S01]  /*2eb0*/  @!P5 IMAD R25, R25, R56, R59 ;  /* 0x000000381919d224 */ /* 0x000fe200078e023b */
[----:B------:R-:W-:Y:S01]  /*2ec0*/  BSSY B1, `(.L_x_73) ;  /* 0x000000a000017945 */ /* 0x000fe20003800000 */
[----:B------:R-:W-:Y:S02]  /*2ed0*/  IADD3.X R13, R21, R13, R60, P4, P3 ;  /* 0x0000000d150d7210 */ /* 0x000fe400027e643c */
[C---:B------:R-:W-:Y:S01]  /*2ee0*/  ISETP.LT.OR P4, PT, R3.reuse, 0x2, !P0 ;  /* 0x000000020300780c */ /* 0x040fe20004781670 */
[----:B------:R1:W-:Y:S01]  /*2ef0*/  @!P5 STG.E.U8 desc[UR36][R6.64+0x1], R25 ;  /* 0x000001190600d986 */ /* 0x0003e2000c101124 */
[C---:B------:R-:W-:Y:S02]  /*2f00*/  ISETP.LT.OR P5, PT, R3.reuse, 0x9, !P2 ;  /* 0x000000090300780c */ /* 0x040fe400057a1670 */
[----:B------:R-:W-:-:S04]  /*2f10*/  ISETP.LT.OR P3, PT, R3, 0xa, !P2 ;  /* 0x0000000a0300780c */ /* 0x000fc80005761670 */
[----:B------:R-:W-:Y:S09]  /*2f20*/  @P1 BRA `(.L_x_74) ;  /* 0x00000000000c1947 */ /* 0x000ff20003800000 */
[----:B------:R-:W2:Y:S02]  /*2f30*/  LDG.E.U8 R58, desc[UR36][R12.64] ;  /* 0x000000240c3a7981 */ /* 0x000ea4000c1e1100 */
[----:B--2---:R-:W-:-:S05]  /*2f40*/  PRMT R8, R58, 0x8880, RZ ;  /* 0x000088803a087816 */ /* 0x004fca00000000ff */
[----:B------:R-:W-:-:S07]  /*2f50*/  IMAD R59, R8, R57, RZ ;  /* 0x00000039083b7224 */ /* 0x000fce00078e02ff */
.L_x_74:
[----:B------:R-:W-:Y:S05]  /*2f60*/  BSYNC B1 ;  /* 0x0000000000017941 */ /* 0x000fea0003800000 */
.L_x_73:
[----:B0-----:R-:W-:Y:S01]  /*2f70*/  @!P1 IMAD R9, R26, R56, R59 ;  /* 0x000000381a099224 */ /* 0x001fe200078e023b */
[----:B------:R-:W-:Y:S04]  /*2f80*/  BSSY B1, `(.L_x_75) ;  /* 0x0000006000017945 */ /* 0x000fe80003800000 */
[----:B------:R0:W-:Y:S01]  /*2f90*/  @!P1 STG.E.U8 desc[UR36][R4.64], R9 ;  /* 0x0000000904009986 */ /* 0x0001e2000c101124 */
[----:B------:R-:W-:Y:S05]  /*2fa0*/  @P4 BRA `(.L_x_76) ;  /* 0x00000000000c4947 */ /* 0x000fea0003800000 */
[----:B------:R-:W2:Y:S02]  /*2fb0*/  LDG.E.U8 R58, desc[UR36][R12.64+0x1] ;  /* 0x000001240c3a7981 */ /* 0x000ea4000c1e1100 */
[----:B--2---:R-:W-:-:S05]  /*2fc0*/  PRMT R8, R58, 0x8880, RZ ;  /* 0x000088803a087816 */ /* 0x004fca00000000ff */
[----:B------:R-:W-:-:S07]  /*2fd0*/  IMAD R59, R8, R57, RZ ;  /* 0x00000039083b7224 */ /* 0x000fce00078e02ff */
.L_x_76:
[----:B------:R-:W-:Y:S05]  /*2fe0*/  BSYNC B1 ;  /* 0x0000000000017941 */ /* 0x000fea0003800000 */
.L_x_75:
[----:B------:R-:W-:Y:S01]  /*2ff0*/  @!P4 IMAD R27, R27, R56, R59 ;  /* 0x000000381b1bc224 */ /* 0x000fe200078e023b */
[----:B------:R-:W-:Y:S04]  /*3000*/  BSSY B1, `(.L_x_77) ;  /* 0x0000006000017945 */ /* 0x000fe80003800000 */
[----:B------:R2:W-:Y:S01]  /*3010*/  @!P4 STG.E.U8 desc[UR36][R4.64+0x1], R27 ;  /* 0x0000011b0400c986 */ /* 0x0005e2000c101124 */
[----:B------:R-:W-:Y:S05]  /*3020*/  @P5 BRA `(.L_x_78) ;  /* 0x00000000000c5947 */ /* 0x000fea0003800000 */
[----:B------:R-:W3:Y:S02]  /*3030*/  LDG.E.U8 R58, desc[UR36][R10.64+0x8] ;  /* 0x000008240a3a7981 */ /* 0x000ee4000c1e1100 */
[----:B---3--:R-:W-:-:S05]  /*3040*/  PRMT R8, R58, 0x8880, RZ ;  /* 0x000088803a087816 */ /* 0x008fca00000000ff */
[----:B------:R-:W-:-:S07]  /*3050*/  IMAD R59, R8, R57, RZ ;  /* 0x00000039083b7224 */ /* 0x000fce00078e02ff */
.L_x_78:
[----:B------:R-:W-:Y:S05]  /*3060*/  BSYNC B1 ;  /* 0x0000000000017941 */ /* 0x000fea0003800000 */
.L_x_77:
[----:B0-----:R-:W-:Y:S01]  /*3070*/  @!P5 IMAD R9, R28, R56, R59 ;  /* 0x000000381c09d224 */ /* 0x001fe200078e023b */
[----:B------:R-:W-:Y:S04]  /*3080*/  BSSY B1, `(.L_x_79) ;  /* 0x0000006000017945 */ /* 0x000fe80003800000 */
[----:B------:R0:W-:Y:S01]  /*3090*/  @!P5 STG.E.U8 desc[UR36][R6.64+0x8], R9 ;  /* 0x000008090600d986 */ /* 0x0001e2000c101124 */
[----:B------:R-:W-:Y:S05]  /*30a0*/  @P3 BRA `(.L_x_80) ;  /* 0x00000000000c3947 */ /* 0x000fea0003800000 */
[----:B------:R-:W3:Y:S02]  /*30b0*/  LDG.E.U8 R58, desc[UR36][R10.64+0x9] ;  /* 0x000009240a3a7981 */ /* 0x000ee4000c1e1100 */
[----:B---3--:R-:W-:-:S05]  /*30c0*/  PRMT R8, R58, 0x8880, RZ ;  /* 0x000088803a087816 */ /* 0x008fca00000000ff */
[----:B------:R-:W-:-:S07]  /*30d0*/  IMAD R59, R8, R57, RZ ;  /* 0x00000039083b7224 */ /* 0x000fce00078e02ff */
.L_x_80:
[----:B------:R-:W-:Y:S05]  /*30e0*/  BSYNC B1 ;  /* 0x0000000000017941 */ /* 0x000fea0003800000 */
.L_x_79:
[----:B------:R-:W-:Y:S01]  /*30f0*/  ISETP.LT.OR P5, PT, R3, 0x9, !P0 ;  /* 0x000000090300780c */ /* 0x000fe200047a1670 */
[----:B------:R-:W-:Y:S01]  /*3100*/  @!P3 IMAD R29, R29, R56, R59 ;  /* 0x000000381d1db224 */ /* 0x000fe200078e023b */
[----:B------:R-:W-:Y:S01]  /*3110*/  BSSY B1, `(.L_x_81) ;  /* 0x0000009000017945 */ /* 0x000fe20003800000 */
[C---:B------:R-:W-:Y:S02]  /*3120*/  ISETP.LT.OR P4, PT, R3.reuse, 0xa, !P0 ;  /* 0x0000000a0300780c */ /* 0x040fe40004781670 */
[C---:B------:R-:W-:Y:S01]  /*3130*/  ISETP.LT.OR P1, PT, R3.reuse, 0x12, !P2 ;  /* 0x000000120300780c */ /* 0x040fe20005721670 */
[----:B------:R3:W-:Y:S01]  /*3140*/  @!P3 STG.E.U8 desc[UR36][R6.64+0x9], R29 ;  /* 0x0000091d0600b986 */ /* 0x0007e2000c101124 */
[----:B------:R-:W-:-:S06]  /*3150*/  ISETP.LT.OR P3, PT, R3, 0x11, !P2 ;  /* 0x000000110300780c */ /* 0x000fcc0005761670 */
[----:B------:R-:W-:Y:S07]  /*3160*/  @P5 BRA `(.L_x_82) ;  /* 0x00000000000c5947 */ /* 0x000fee0003800000 */
[----:B------:R-:W4:Y:S02]  /*3170*/  LDG.E.U8 R58, desc[UR36][R12.64+0x8] ;  /* 0x000008240c3a7981 */ /* 0x000f24000c1e1100 */
[----:B----4-:R-:W-:-:S05]  /*3180*/  PRMT R8, R58, 0x8880, RZ ;  /* 0x000088803a087816 */ /* 0x010fca00000000ff */
[----:B------:R-:W-:-:S07]  /*3190*/  IMAD R59, R8, R57, RZ ;  /* 0x00000039083b7224 */ /* 0x000fce00078e02ff */
.L_x_82:
[----:B------:R-:W-:Y:S05]  /*31a0*/  BSYNC B1 ;  /* 0x0000000000017941 */ /* 0x000fea0003800000 */
.L_x_81:
[----:B0-----:R-:W-:Y:S01]  /*31b0*/  @!P5 IMAD R9, R30, R56, R59 ;  /* 0x000000381e09d224 */ /* 0x001fe200078e023b */
[----:B------:R-:W-:Y:S04]  /*31c0*/  BSSY B1, `(.L_x_83) ;  /* 0x0000006000017945 */ /* 0x000fe80003800000 */
[----:B------:R0:W-:Y:S01]  /*31d0*/  @!P5 STG.E.U8 desc[UR36][R4.64+0x8], R9 ;  /* 0x000008090400d986 */ /* 0x0001e2000c101124 */
[----:B------:R-:W-:Y:S05]  /*31e0*/  @P4 BRA `(.L_x_84) ;  /* 0x00000000000c4947 */ /* 0x000fea0003800000 */
[----:B------:R-:W4:Y:S02]  /*31f0*/  LDG.E.U8 R58, desc[UR36][R12.64+0x9] ;  /* 0x000009240c3a7981 */ /* 0x000f24000c1e1100 */
[----:B----4-:R-:W-:-:S05]  /*3200*/  PRMT R8, R58, 0x8880, RZ ;  /* 0x000088803a087816 */ /* 0x010fca00000000ff */
[----:B------:R-:W-:-:S07]  /*3210*/  IMAD R59, R8, R57, RZ ;  /* 0x00000039083b7224 */ /* 0x000fce00078e02ff */
.L_x_84:
[----:B------:R-:W-:Y:S05]  /*3220*/  BSYNC B1 ;  /* 0x0000000000017941 */ /* 0x000fea0003800000 */
.L_x_83:
[----:B------:R-:W-:Y:S01]  /*3230*/  @!P4 IMAD R31, R31, R56, R59 ;  /* 0x000000381f1fc224 */ /* 0x000fe200078e023b */
[----:B------:R-:W-:Y:S04]  /*3240*/  BSSY B1, `(.L_x_85) ;  /* 0x0000006000017945 */ /* 0x000fe80003800000 */
[----:B------:R4:W-:Y:S01]  /*3250*/  @!P4 STG.E.U8 desc[UR36][R4.64+0x9], R31 ;  /* 0x0000091f0400c986 */ /* 0x0009e2000c101124 */
[----:B------:R-:W-:Y:S05]  /*3260*/  @P3 BRA `(.L_x_86) ;  /* 0x00000000000c3947 */ /* 0x000fea0003800000 */
[----:B------:R-:W5:Y:S02]  /*3270*/  LDG.E.U8 R58, desc[UR36][R10.64+0x10] ;  /* 0x000010240a3a7981 */ /* 0x000f64000c1e1100 */
[----:B-----5:R-:W-:-:S05]  /*3280*/  PRMT R8, R58, 0x8880, RZ ;  /* 0x000088803a087816 */ /* 0x020fca00000000ff */
[----:B------:R-:W-:-:S07]  /*3290*/  IMAD R59, R8, R57, RZ ;  /* 0x00000039083b7224 */ /* 0x000fce00078e02ff */
.L_x_86:
[----:B------:R-:W-:Y:S05]  /*32a0*/  BSYNC B1 ;  /* 0x0000000000017941 */ /* 0x000fea0003800000 */
.L_x_85:
[----:B0-----:R-:W-:Y:S01]  /*32b0*/  @!P3 IMAD R9, R32, R56, R59 ;  /* 0x000000382009b224 */ /* 0x001fe200078e023b */
[----:B------:R-:W-:Y:S04]  /*32c0*/  BSSY B1, `(.L_x_87) ;  /* 0x0000006000017945 */ /* 0x000fe80003800000 */
[----:B------:R0:W-:Y:S01]  /*32d0*/  @!P3 STG.E.U8 desc[UR36][R6.64+0x10], R9 ;  /* 0x000010090600b986 */ /* 0x0001e2000c101124 */
[----:B------:R-:W-:Y:S05]  /*32e0*/  @P1 BRA `(.L_x_88) ;  /* 0x00000000000c1947 */ /* 0x000fea0003800000 */
[----:B------:R-:W5:Y:S02]  /*32f0*/  LDG.E.U8 R58, desc[UR36][R10.64+0x11] ;  /* 0x000011240a3a7981 */ /* 0x000f64000c1e1100 */
[----:B-----5:R-:W-:-:S05]  /*3300*/  PRMT R8, R58, 0x8880, RZ ;  /* 0x000088803a087816 */ /* 0x020fca00000000ff */
[----:B------:R-:W-:-:S07]  /*3310*/  IMAD R59, R8, R57, RZ ;  /* 0x00000039083b7224 */ /* 0x000fce00078e02ff */
.L_x_88:
[----:B------:R-:W-:Y:S05]  /*3320*/  BSYNC B1 ;  /* 0x0000000000017941 */ /* 0x000fea0003800000 */
.L_x_87:
[----:B------:R-:W-:Y:S01]  /*3330*/  ISETP.LT.OR P4, PT, R3, 0x11, !P0 ;  /* 0x000000110300780c */ /* 0x000fe20004781670 */
[----:B------:R-:W-:Y:S01]  /*3340*/  @!P1 IMAD R33, R33, R56, R59 ;  /* 0x0000003821219224 */ /* 0x000fe200078e023b */
[----:B------:R-:W-:Y:S01]  /*3350*/  BSSY B1, `(.L_x_89) ;  /* 0x000000a000017945 */ /* 0x000fe20003800000 */
[C---:B------:R-:W-:Y:S02]  /*3360*/  ISETP.LT.OR P3, PT, R3.reuse, 0x12, !P0 ;  /* 0x000000120300780c */ /* 0x040fe40004761670 */
[C---:B------:R-:W-:Y:S01]  /*3370*/  ISETP.LT.OR P5, PT, R3.reuse, 0x19, !P0 ;  /* 0x000000190300780c */ /* 0x040fe200047a1670 */
[----:B------:R0:W-:Y:S01]  /*3380*/  @!P1 STG.E.U8 desc[UR36][R6.64+0x11], R33 ;  /* 0x0000112106009986 */ /* 0x0001e2000c101124 */
[C---:B------:R-:W-:Y:S02]  /*3390*/  ISETP.LT.OR P1, PT, R3.reuse, 0x19, !P2 ;  /* 0x000000190300780c */ /* 0x040fe40005721670 */
[----:B------:R-:W-:-:S04]  /*33a0*/  ISETP.LT.OR P2, PT, R3, 0x1a, !P2 ;  /* 0x0000001a0300780c */ /* 0x000fc80005741670 */
[----:B------:R-:W-:Y:S09]  /*33b0*/  @P4 BRA `(.L_x_90) ;  /* 0x00000000000c4947 */ /* 0x000ff20003800000 */
[----:B------:R-:W5:Y:S02]  /*33c0*/  LDG.E.U8 R58, desc[UR36][R12.64+0x10] ;  /* 0x000010240c3a7981 */ /* 0x000f64000c1e1100 */
[----:B-----5:R-:W-:-:S05]  /*33d0*/  PRMT R8, R58, 0x8880, RZ ;  /* 0x000088803a087816 */ /* 0x020fca00000000ff */
[----:B------:R-:W-:-:S07]  /*33e0*/  IMAD R59, R8, R57, RZ ;  /* 0x00000039083b7224 */ /* 0x000fce00078e02ff */
.L_x_90:
[----:B------:R-:W-:Y:S05]  /*33f0*/  BSYNC B1 ;  /* 0x0000000000017941 */ /* 0x000fea0003800000 */
.L_x_89:
[----:B0-----:R-:W-:Y:S01]  /*3400*/  @!P4 IMAD R9, R34, R56, R59 ;  /* 0x000000382209c224 */ /* 0x001fe200078e023b */
[----:B------:R-:W-:Y:S04]  /*3410*/  BSSY B1, `(.L_x_91) ;  /* 0x0000006000017945 */ /* 0x000fe80003800000 */
[----:B------:R0:W-:Y:S01]  /*3420*/  @!P4 STG.E.U8 desc[UR36][R4.64+0x10], R9 ;  /* 0x000010090400c986 */ /* 0x0001e2000c101124 */
[----:B------:R-:W-:Y:S05]  /*3430*/  @P3 BRA `(.L_x_92) ;  /* 0x00000000000c3947 */ /* 0x000fea0003800000 */
[----:B------:R-:W5:Y:S02]  /*3440*/  LDG.E.U8 R58, desc[UR36][R12.64+0x11] ;  /* 0x000011240c3a7981 */ /* 0x000f64000c1e1100 */
[----:B-----5:R-:W-:-:S05]  /*3450*/  PRMT R8, R58, 0x8880, RZ ;  /* 0x000088803a087816 */ /* 0x020fca00000000ff */
[----:B------:R-:W-:-:S07]  /*3460*/  IMAD R59, R8, R57, RZ ;  /* 0x00000039083b7224 */ /* 0x000fce00078e02ff */
.L_x_92:
[----:B------:R-:W-:Y:S05]  /*3470*/  BSYNC B1 ;  /* 0x0000000000017941 */ /* 0x000fea0003800000 */
.L_x_91:
[----:B------:R-:W-:Y:S01]  /*3480*/  @!P3 IMAD R35, R35, R56, R59 ;  /* 0x000000382323b224 */ /* 0x000fe200078e023b */
[----:B------:R-:W-:Y:S04]  /*3490*/  BSSY B1, `(.L_x_93) ;  /* 0x0000006000017945 */ /* 0x000fe80003800000 */
[----:B------:R0:W-:Y:S01]  /*34a0*/  @!P3 STG.E.U8 desc[UR36][R4.64+0x11], R35 ;  /* 0x000011230400b986 */ /* 0x0001e2000c101124 */
[----:B------:R-:W-:Y:S05]  /*34b0*/  @P1 BRA `(.L_x_94) ;  /* 0x00000000000c1947 */ /* 0x000fea0003800000 */
[----:B------:R-:W5:Y:S02]  /*34c0*/  LDG.E.U8 R58, desc[UR36][R10.64+0x18] ;  /* 0x000018240a3a7981 */ /* 0x000f64000c1e1100 */
[----:B-----5:R-:W-:-:S05]  /*34d0*/  PRMT R8, R58, 0x8880, RZ ;  /* 0x000088803a087816 */ /* 0x020fca00000000ff */
[----:B------:R-:W-:-:S07]  /*34e0*/  IMAD R59, R8, R57, RZ ;  /* 0x00000039083b7224 */ /* 0x000fce00078e02ff */
.L_x_94:
[----:B------:R-:W-:Y:S05]  /*34f0*/  BSYNC B1 ;  /* 0x0000000000017941 */ /* 0x000fea0003800000 */
.L_x_93:
[----:B0-----:R-:W-:Y:S01]  /*3500*/  @!P1 IMAD R9, R36, R56, R59 ;  /* 0x0000003824099224 */ /* 0x001fe200078e023b */
[----:B------:R-:W-:Y:S04]  /*3510*/  BSSY B1, `(.L_x_95) ;  /* 0x0000006000017945 */ /* 0x000fe80003800000 */
[----:B------:R0:W-:Y:S01]  /*3520*/  @!P1 STG.E.U8 desc[UR36][R6.64+0x18], R9 ;  /* 0x0000180906009986 */ /* 0x0001e2000c101124 */
[----:B------:R-:W-:Y:S05]  /*3530*/  @P2 BRA `(.L_x_96) ;  /* 0x00000000000c2947 */ /* 0x000fea0003800000 */
[----:B------:R-:W5:Y:S02]  /*3540*/  LDG.E.U8 R58, desc[UR36][R10.64+0x19] ;  /* 0x000019240a3a7981 */ /* 0x000f64000c1e1100 */
[----:B-----5:R-:W-:-:S05]  /*3550*/  PRMT R8, R58, 0x8880, RZ ;  /* 0x000088803a087816 */ /* 0x020fca00000000ff */
[----:B------:R-:W-:-:S07]  /*3560*/  IMAD R59, R8, R57, RZ ;  /* 0x00000039083b7224 */ /* 0x000fce00078e02ff */
.L_x_96:
[----:B------:R-:W-:Y:S05]  /*3570*/  BSYNC B1 ;  /* 0x0000000000017941 */ /* 0x000fea0003800000 */
.L_x_95:
[----:B------:R-:W-:Y:S01]  /*3580*/  @!P2 IMAD R37, R37, R56, R59 ;  /* 0x000000382525a224 */ /* 0x000fe200078e023b */
[----:B------:R-:W-:Y:S04]  /*3590*/  BSSY B1, `(.L_x_97) ;  /* 0x0000006000017945 */ /* 0x000fe80003800000 */
[----:B------:R0:W-:Y:S01]  /*35a0*/  @!P2 STG.E.U8 desc[UR36][R6.64+0x19], R37 ;  /* 0x000019250600a986 */ /* 0x0001e2000c101124 */
[----:B------:R-:W-:Y:S05]  /*35b0*/  @P5 BRA `(.L_x_98) ;  /* 0x00000000000c5947 */ /* 0x000fea0003800000 */
[----:B------:R-:W0:Y:S02]  /*35c0*/  LDG.E.U8 R58, desc[UR36][R12.64+0x18] ;  /* 0x000018240c3a7981 */ /* 0x000e24000c1e1100 */
[----:B01-3--:R-:W-:-:S05]  /*35d0*/  PRMT R6, R58, 0x8880, RZ ;  /* 0x000088803a067816 */ /* 0x00bfca00000000ff */
[----:B------:R-:W-:-:S07]  /*35e0*/  IMAD R59, R6, R57, RZ ;  /* 0x00000039063b7224 */ /* 0x000fce00078e02ff */
.L_x_98:
[----:B------:R-:W-:Y:S05]  /*35f0*/  BSYNC B1 ;  /* 0x0000000000017941 */ /* 0x000fea0003800000 */
.L_x_97:
[----:B01-3--:R-:W-:Y:S01]  /*3600*/  @!P5 IMAD R7, R38, R56, R59 ;  /* 0x000000382607d224 */ /* 0x00bfe200078e023b */
[----:B------:R-:W-:Y:S01]  /*3610*/  ISETP.LT.OR P0, PT, R3, 0x1a, !P0 ;  /* 0x0000001a0300780c */ /* 0x000fe20004701670 */
[----:B------:R-:W-:Y:S03]  /*3620*/  BSSY B1, `(.L_x_99) ;  /* 0x0000006000017945 */ /* 0x000fe60003800000 */
[----:B------:R0:W-:Y:S09]  /*3630*/  @!P5 STG.E.U8 desc[UR36][R4.64+0x18], R7 ;  /* 0x000018070400d986 */ /* 0x0001f2000c101124 */
[----:B------:R-:W-:Y:S05]  /*3640*/  @P0 BRA `(.L_x_100) ;  /* 0x00000000000c0947 */ /* 0x000fea0003800000 */
[----:B------:R-:W3:Y:S02]  /*3650*/  LDG.E.U8 R58, desc[UR36][R12.64+0x19] ;  /* 0x000019240c3a7981 */ /* 0x000ee4000c1e1100 */
[----:B---3--:R-:W-:-:S05]  /*3660*/  PRMT R6, R58, 0x8880, RZ ;  /* 0x000088803a067816 */ /* 0x008fca00000000ff */
[----:B------:R-:W-:-:S07]  /*3670*/  IMAD R59, R6, R57, RZ ;  /* 0x00000039063b7224 */ /* 0x000fce00078e02ff */
.L_x_100:
[----:B------:R-:W-:Y:S05]  /*3680*/  BSYNC B1 ;  /* 0x0000000000017941 */ /* 0x000fea0003800000 */
.L_x_99:
[----:B------:R-:W-:Y:S01]  /*3690*/  IMAD R39, R39, R56, R59 ;  /* 0x0000003827277224 */ /* 0x000fe200078e023b */
[----:B------:R-:W-:Y:S06]  /*36a0*/  @P0 BRA `(.L_x_101) ;  /* 0x0000000400980947 */ /* 0x000fec0003800000 */
[----:B------:R1:W-:Y:S01]  /*36b0*/  STG.E.U8 desc[UR36][R4.64+0x19], R39 ;  /* 0x0000192704007986 */ /* 0x0003e2000c101124 */
[----:B------:R-:W-:Y:S05]  /*36c0*/  BRA `(.L_x_101) ;  /* 0x0000000400907947 */ /* 0x000fea0003800000 */
.L_x_36:
[C---:B------:R-:W-:Y:S02]  /*36d0*/  ISETP.GE.AND P2, PT, R72.reuse, 0x1, PT ;  /* 0x000000014800780c */ /* 0x040fe40003f46270 */
[----:B------:R-:W-:Y:S02]  /*36e0*/  ISETP.GE.AND P0, PT, R72, 0x9, PT ;  /* 0x000000094800780c */ /* 0x000fe40003f06270 */
[C---:B------:R-:W-:Y:S02]  /*36f0*/  ISETP.LT.OR P3, PT, R3.reuse, 0x1, !P2 ;  /* 0x000000010300780c */ /* 0x040fe40005761670 */
[C---:B------:R-:W-:Y:S02]  /*3700*/  ISETP.LT.OR P5, PT, R3.reuse, 0x2, !P2 ;  /* 0x000000020300780c */ /* 0x040fe400057a1670 */
[C---:B------:R-:W-:Y:S02]  /*3710*/  ISETP.LT.OR P1, PT, R3.reuse, 0x1, !P0 ;  /* 0x000000010300780c */ /* 0x040fe40004721670 */
[----:B------:R-:W-:-:S07]  /*3720*/  ISETP.LT.OR P4, PT, R3, 0x2, !P0 ;  /* 0x000000020300780c */ /* 0x000fce0004781670 */
[-C--:B------:R-:W-:Y:S02]  /*3730*/  @!P3 IMAD R13, R40, R56.reuse, RZ ;  /* 0x00000038280db224 */ /* 0x080fe400078e02ff */
[-C--:B------:R-:W-:Y:S02]  /*3740*/  @!P5 IMAD R41, R41, R56.reuse, RZ ;  /* 0x000000382929d224 */ /* 0x080fe400078e02ff */
[-C--:B------:R-:W-:Y:S01]  /*3750*/  @!P1 IMAD R15, R42, R56.reuse, RZ ;  /* 0x000000382a0f9224 */ /* 0x080fe200078e02ff */
[----:B------:R0:W-:Y:S01]  /*3760*/  @!P3 STG.E.U8 desc[UR36][R10.64], R13 ;  /* 0x0000000d0a00b986 */ /* 0x0001e2000c101124 */
[----:B------:R-:W-:Y:S01]  /*3770*/  ISETP.LT.OR P3, PT, R3, 0x9, !P2 ;  /* 0x000000090300780c */ /* 0x000fe20005761670 */
[----:B------:R-:W-:Y:S02]  /*3780*/  @!P4 IMAD R43, R43, R56, RZ ;  /* 0x000000382b2bc224 */ /* 0x000fe400078e02ff */
[----:B------:R-:W-:Y:S01]  /*3790*/  @!P5 STG.E.U8 desc[UR36][R10.64+0x1], R41 ;  /* 0x000001290a00d986 */ /* 0x000fe2000c101124 */
[----:B------:R-:W-:-:S03]  /*37a0*/  ISETP.LT.OR P5, PT, R3, 0xa, !P2 ;  /* 0x0000000a0300780c */ /* 0x000fc600057a1670 */
[----:B------:R1:W-:Y:S01]  /*37b0*/  @!P1 STG.E.U8 desc[UR36][R8.64], R15 ;  /* 0x0000000f08009986 */ /* 0x0003e2000c101124 */
[----:B------:R-:W-:-:S03]  /*37c0*/  ISETP.LT.OR P1, PT, R3, 0x9, !P0 ;  /* 0x000000090300780c */ /* 0x000fc60004721670 */
[----:B------:R-:W-:Y:S01]  /*37d0*/  @!P4 STG.E.U8 desc[UR36][R8.64+0x1], R43 ;  /* 0x0000012b0800c986 */ /* 0x000fe2000c101124 */
[----:B------:R-:W-:Y:S01]  /*37e0*/  ISETP.LT.OR P4, PT, R3, 0xa, !P0 ;  /* 0x0000000a0300780c */ /* 0x000fe20004781670 */
[----:B------:R-:W-:-:S04]  /*37f0*/  @!P3 IMAD R21, R44, R56, RZ ;  /* 0x000000382c15b224 */ /* 0x000fc800078e02ff */
[-C--:B------:R-:W-:Y:S01]  /*3800*/  @!P5 IMAD R45, R45, R56.reuse, RZ ;  /* 0x000000382d2dd224 */ /* 0x080fe200078e02ff */
[----:B------:R2:W-:Y:S01]  /*3810*/  @!P3 STG.E.U8 desc[UR36][R10.64+0x8], R21 ;  /* 0x000008150a00b986 */ /* 0x0005e2000c101124 */
[C---:B------:R-:W-:Y:S02]  /*3820*/  ISETP.LT.OR P3, PT, R3.reuse, 0x11, !P2 ;  /* 0x000000110300780c */ /* 0x040fe40005761670 */
[-C--:B0-----:R-:W-:Y:S01]  /*3830*/  @!P1 IMAD R13, R46, R56.reuse, RZ ;  /* 0x000000382e0d9224 */ /* 0x081fe200078e02ff */
[----:B------:R-:W-:Y:S01]  /*3840*/  @!P5 STG.E.U8 desc[UR36][R10.64+0x9], R45 ;  /* 0x0000092d0a00d986 */ /* 0x000fe2000c101124 */
[----:B------:R-:W-:Y:S02]  /*3850*/  ISETP.LT.OR P5, PT, R3, 0x12, !P2 ;  /* 0x000000120300780c */ /* 0x000fe400057a1670 */
[----:B------:R-:W-:Y:S01]  /*3860*/  @!P4 IMAD R47, R47, R56, RZ ;  /* 0x000000382f2fc224 */ /* 0x000fe200078e02ff */
[----:B------:R0:W-:Y:S01]  /*3870*/  @!P1 STG.E.U8 desc[UR36][R8.64+0x8], R13 ;  /* 0x0000080d08009986 */ /* 0x0001e2000c101124 */
[----:B------:R-:W-:-:S03]  /*3880*/  ISETP.LT.OR P1, PT, R3, 0x11, !P0 ;  /* 0x000000110300780c */ /* 0x000fc60004721670 */
[----:B------:R-:W-:Y:S01]  /*3890*/  @!P4 STG.E.U8 desc[UR36][R8.64+0x9], R47 ;  /* 0x0000092f0800c986 */ /* 0x000fe2000c101124 */
[----:B------:R-:W-:Y:S01]  /*38a0*/  ISETP.LT.OR P4, PT, R3, 0x12, !P0 ;  /* 0x000000120300780c */ /* 0x000fe20004781670 */
[----:B-1----:R-:W-:-:S04]  /*38b0*/  @!P3 IMAD R15, R48, R56, RZ ;  /* 0x00000038300fb224 */ /* 0x002fc800078e02ff */
[-C--:B------:R-:W-:Y:S01]  /*38c0*/  @!P5 IMAD R49, R49, R56.reuse, RZ ;  /* 0x000000383131d224 */ /* 0x080fe200078e02ff */
[----:B------:R1:W-:Y:S01]  /*38d0*/  @!P3 STG.E.U8 desc[UR36][R10.64+0x10], R15 ;  /* 0x0000100f0a00b986 */ /* 0x0003e2000c101124 */
[C---:B------:R-:W-:Y:S02]  /*38e0*/  ISETP.LT.OR P3, PT, R3.reuse, 0x19, !P2 ;  /* 0x000000190300780c */ /* 0x040fe40005761670 */
[-C--:B--2---:R-:W-:Y:S01]  /*38f0*/  @!P1 IMAD R21, R50, R56.reuse, RZ ;  /* 0x0000003832159224 */ /* 0x084fe200078e02ff */
[----:B------:R-:W-:Y:S01]  /*3900*/  @!P5 STG.E.U8 desc[UR36][R10.64+0x11], R49 ;  /* 0x000011310a00d986 */ /* 0x000fe2000c101124 */
[----:B------:R-:W-:Y:S02]  /*3910*/  ISETP.LT.OR P2, PT, R3, 0x1a, !P2 ;  /* 0x0000001a0300780c */ /* 0x000fe40005741670 */
[----:B------:R-:W-:Y:S01]  /*3920*/  @!P4 IMAD R51, R51, R56, RZ ;  /* 0x000000383333c224 */ /* 0x000fe200078e02ff */
[----:B------:R2:W-:Y:S01]  /*3930*/  @!P1 STG.E.U8 desc[UR36][R8.64+0x10], R21 ;  /* 0x0000101508009986 */ /* 0x0005e2000c101124 */
[----:B------:R-:W-:-:S02]  /*3940*/  ISETP.GE.AND P1, PT, R72, 0x81, PT ;  /* 0x000000814800780c */ /* 0x000fc40003f26270 */
[C---:B------:R-:W-:Y:S01]  /*3950*/  ISETP.LT.OR P5, PT, R3.reuse, 0x19, !P0 ;  /* 0x000000190300780c */ /* 0x040fe200047a1670 */
[----:B------:R-:W-:Y:S01]  /*3960*/  @!P4 STG.E.U8 desc[UR36][R8.64+0x11], R51 ;  /* 0x000011330800c986 */ /* 0x000fe2000c101124 */
[C---:B------:R-:W-:Y:S01]  /*3970*/  ISETP.LT.OR P0, PT, R3.reuse, 0x1a, !P0 ;  /* 0x0000001a0300780c */ /* 0x040fe20004701670 */
[----:B0-----:R-:W-:Y:S01]  /*3980*/  @!P3 IMAD R13, R52, R56, RZ ;  /* 0x00000038340db224 */ /* 0x001fe200078e02ff */
[----:B------:R-:W-:-:S03]  /*3990*/  ISETP.LT.OR P4, PT, R3, 0x1, !P1 ;  /* 0x000000010300780c */ /* 0x000fc60004f81670 */
[----:B------:R-:W-:Y:S01]  /*39a0*/  @!P2 IMAD R53, R53, R56, RZ ;  /* 0x000000383535a224 */ /* 0x000fe200078e02ff */
[----:B------:R-:W-:Y:S01]  /*39b0*/  @!P3 STG.E.U8 desc[UR36][R10.64+0x18], R13 ;  /* 0x0000180d0a00b986 */ /* 0x000fe2000c101124 */
[----:B------:R-:W-:-:S03]  /*39c0*/  ISETP.LT.OR P3, PT, R3, 0x2, !P1 ;  /* 0x000000020300780c */ /* 0x000fc60004f61670 */
[----:B------:R0:W-:Y:S01]  /*39d0*/  @!P2 STG.E.U8 desc[UR36][R10.64+0x19], R53 ;  /* 0x000019350a00a986 */ /* 0x0001e2000c101124 */
[-C--:B-1----:R-:W-:Y:S01]  /*39e0*/  @!P5 IMAD R15, R54, R56.reuse, RZ ;  /* 0x00000038360fd224 */ /* 0x082fe200078e02ff */
[----:B------:R-:W-:Y:S01]  /*39f0*/  ISETP.GE.AND P2, PT, R72, 0x89, PT ;  /* 0x000000894800780c */ /* 0x000fe20003f46270 */
[-C--:B------:R-:W-:Y:S02]  /*3a00*/  @!P0 IMAD R55, R55, R56.reuse, RZ ;  /* 0x0000003837378224 */ /* 0x080fe400078e02ff */
[----:B--2---:R-:W-:Y:S01]  /*3a10*/  @!P4 IMAD R21, R24, R56, RZ ;  /* 0x000000381815c224 */ /* 0x004fe200078e02ff */
[----:B------:R-:W-:Y:S01]  /*3a20*/  @!P5 STG.E.U8 desc[UR36][R8.64+0x18], R15 ;  /* 0x0000180f0800d986 */ /* 0x000fe2000c101124 */
[----:B------:R-:W-:-:S03]  /*3a30*/  ISETP.LT.OR P5, PT, R3, 0x1, !P2 ;  /* 0x000000010300780c */ /* 0x000fc600057a1670 */
[----:B------:R-:W-:Y:S01]  /*3a40*/  @!P3 IMAD R25, R25, R56, RZ ;  /* 0x000000381919b224 */ /* 0x000fe200078e02ff */
[----:B------:R-:W-:Y:S01]  /*3a50*/  @!P0 STG.E.U8 desc[UR36][R8.64+0x19], R55 ;  /* 0x0000193708008986 */ /* 0x000fe2000c101124 */
[----:B------:R-:W-:-:S03]  /*3a60*/  ISETP.LT.OR P0, PT, R3, 0x2, !P2 ;  /* 0x000000020300780c */ /* 0x000fc60005701670 */
[----:B------:R-:W-:Y:S01]  /*3a70*/  @!P4 STG.E.U8 desc[UR36][R6.64], R21 ;  /* 0x000000150600c986 */ /* 0x000fe2000c101124 */
[----:B------:R-:W-:-:S03]  /*3a80*/  ISETP.LT.OR P4, PT, R3, 0x9, !P1 ;  /* 0x000000090300780c */ /* 0x000fc60004f81670 */
[----:B------:R-:W-:Y:S01]  /*3a90*/  @!P3 STG.E.U8 desc[UR36][R6.64+0x1], R25 ;  /* 0x000001190600b986 */ /* 0x000fe2000c101124 */
[----:B------:R-:W-:Y:S01]  /*3aa0*/  ISETP.LT.OR P3, PT, R3, 0xa, !P1 ;  /* 0x0000000a0300780c */ /* 0x000fe20004f61670 */
[----:B0-----:R-:W-:-:S04]  /*3ab0*/  @!P5 IMAD R11, R26, R56, RZ ;  /* 0x000000381a0bd224 */ /* 0x001fc800078e02ff */
[-C--:B------:R-:W-:Y:S01]  /*3ac0*/  @!P0 IMAD R27, R27, R56.reuse, RZ ;  /* 0x000000381b1b8224 */ /* 0x080fe200078e02ff */
[----:B------:R0:W-:Y:S01]  /*3ad0*/  @!P5 STG.E.U8 desc[UR36][R4.64], R11 ;  /* 0x0000000b0400d986 */ /* 0x0001e2000c101124 */
[C---:B------:R-:W-:Y:S02]  /*3ae0*/  ISETP.LT.OR P5, PT, R3.reuse, 0x11, !P1 ;  /* 0x000000110300780c */ /* 0x040fe40004fa1670 */
[-C--:B------:R-:W-:Y:S01]  /*3af0*/  @!P4 IMAD R13, R28, R56.reuse, RZ ;  /* 0x000000381c0dc224 */ /* 0x080fe200078e02ff */
[----:B------:R-:W-:Y:S01]  /*3b00*/  @!P0 STG.E.U8 desc[UR36][R4.64+0x1], R27 ;  /* 0x0000011b04008986 */ /* 0x000fe2000c101124 */
[----:B------:R-:W-:Y:S02]  /*3b10*/  ISETP.LT.OR P0, PT, R3, 0x9, !P2 ;  /* 0x000000090300780c */ /* 0x000fe40005701670 */
[----:B------:R-:W-:Y:S01]  /*3b20*/  @!P3 IMAD R29, R29, R56, RZ ;  /* 0x000000381d1db224 */ /* 0x000fe200078e02ff */
[----:B------:R-:W-:Y:S01]  /*3b30*/  @!P4 STG.E.U8 desc[UR36][R6.64+0x8], R13 ;  /* 0x0000080d0600c986 */ /* 0x000fe2000c101124 */
[----:B------:R-:W-:-:S03]  /*3b40*/  ISETP.LT.OR P4, PT, R3, 0xa, !P2 ;  /* 0x0000000a0300780c */ /* 0x000fc60005781670 */
[----:B------:R-:W-:Y:S01]  /*3b50*/  @!P3 STG.E.U8 desc[UR36][R6.64+0x9], R29 ;  /* 0x0000091d0600b986 */ /* 0x000fe2000c101124 */
[----:B------:R-:W-:Y:S01]  /*3b60*/  ISETP.LT.OR P3, PT, R3, 0x12, !P1 ;  /* 0x000000120300780c */ /* 0x000fe20004f61670 */
[----:B0-----:R-:W-:-:S04]  /*3b70*/  @!P5 IMAD R11, R32, R56, RZ ;  /* 0x00000038200bd224 */ /* 0x001fc800078e02ff */
[----:B------:R-:W-:-:S04]  /*3b80*/  @!P0 IMAD R9, R30, R56, RZ ;  /* 0x000000381e098224 */ /* 0x000fc800078e02ff */
[-C--:B------:R-:W-:Y:S01]  /*3b90*/  @!P4 IMAD R31, R31, R56.reuse, RZ ;  /* 0x000000381f1fc224 */ /* 0x080fe200078e02ff */
[----:B------:R0:W-:Y:S01]  /*3ba0*/  @!P0 STG.E.U8 desc[UR36][R4.64+0x8], R9 ;  /* 0x0000080904008986 */ /* 0x0001e2000c101124 */
[----:B------:R-:W-:Y:S02]  /*3bb0*/  ISETP.LT.OR P0, PT, R3, 0x11, !P2 ;  /* 0x000000110300780c */ /* 0x000fe40005701670 */
[----:B------:R-:W-:Y:S01]  /*3bc0*/  @!P3 IMAD R33, R33, R56, RZ ;  /* 0x000000382121b224 */ /* 0x000fe200078e02ff */
[----:B------:R-:W-:Y:S01]  /*3bd0*/  @!P4 STG.E.U8 desc[UR36][R4.64+0x9], R31 ;  /* 0x0000091f0400c986 */ /* 0x000fe2000c101124 */
[----:B------:R-:W-:-:S03]  /*3be0*/  ISETP.LT.OR P4, PT, R3, 0x12, !P2 ;  /* 0x000000120300780c */ /* 0x000fc60005781670 */
[----:B------:R-:W-:Y:S01]  /*3bf0*/  @!P3 STG.E.U8 desc[UR36][R6.64+0x11], R33 ;  /* 0x000011210600b986 */ /* 0x000fe2000c101124 */
[C---:B------:R-:W-:Y:S02]  /*3c00*/  ISETP.LT.OR P3, PT, R3.reuse, 0x19, !P1 ;  /* 0x000000190300780c */ /* 0x040fe40004f61670 */
[C---:B------:R-:W-:Y:S01]  /*3c10*/  ISETP.LT.OR P1, PT, R3.reuse, 0x1a, !P1 ;  /* 0x0000001a0300780c */ /* 0x040fe20004f21670 */
[----:B------:R1:W-:Y:S01]  /*3c20*/  @!P5 STG.E.U8 desc[UR36][R6.64+0x10], R11 ;  /* 0x0000100b0600d986 */ /* 0x0003e2000c101124 */
[C---:B------:R-:W-:Y:S02]  /*3c30*/  ISETP.LT.OR P5, PT, R3.reuse, 0x19, !P2 ;  /* 0x000000190300780c */ /* 0x040fe400057a1670 */
[----:B------:R-:W-:Y:S01]  /*3c40*/  ISETP.LT.OR P2, PT, R3, 0x1a, !P2 ;  /* 0x0000001a0300780c */ /* 0x000fe20005741670 */
[-C--:B------:R-:W-:Y:S02]  /*3c50*/  @!P0 IMAD R3, R34, R56.reuse, RZ ;  /* 0x0000003822038224 */ /* 0x080fe400078e02ff */
[----:B------:R-:W-:-:S03]  /*3c60*/  @!P4 IMAD R35, R35, R56, RZ ;  /* 0x000000382323c224 */ /* 0x000fc600078e02ff */
[----:B------:R2:W-:Y:S01]  /*3c70*/  @!P0 STG.E.U8 desc[UR36][R4.64+0x10], R3 ;  /* 0x0000100304008986 */ /* 0x0005e2000c101124 */
[-C--:B0-----:R-:W-:Y:S02]  /*3c80*/  @!P3 IMAD R9, R36, R56.reuse, RZ ;  /* 0x000000382409b224 */ /* 0x081fe400078e02ff */
[-C--:B------:R-:W-:Y:S01]  /*3c90*/  @!P1 IMAD R37, R37, R56.reuse, RZ ;  /* 0x0000003825259224 */ /* 0x080fe200078e02ff */
[----:B------:R2:W-:Y:S01]  /*3ca0*/  @!P4 STG.E.U8 desc[UR36][R4.64+0x11], R35 ;  /* 0x000011230400c986 */ /* 0x0005e2000c101124 */
[-C--:B-1----:R-:W-:Y:S02]  /*3cb0*/  @!P5 IMAD R11, R38, R56.reuse, RZ ;  /* 0x00000038260bd224 */ /* 0x082fe400078e02ff */
[----:B------:R-:W-:Y:S01]  /*3cc0*/  @!P2 IMAD R39, R39, R56, RZ ;  /* 0x000000382727a224 */ /* 0x000fe200078e02ff */
[----:B------:R2:W-:Y:S04]  /*3cd0*/  @!P3 STG.E.U8 desc[UR36][R6.64+0x18], R9 ;  /* 0x000018090600b986 */ /* 0x0005e8000c101124 */
[----:B------:R2:W-:Y:S04]  /*3ce0*/  @!P1 STG.E.U8 desc[UR36][R6.64+0x19], R37 ;  /* 0x0000192506009986 */ /* 0x0005e8000c101124 */
[----:B------:R2:W-:Y:S04]  /*3cf0*/  @!P5 STG.E.U8 desc[UR36][R4.64+0x18], R11 ;  /* 0x0000180b0400d986 */ /* 0x0005e8000c101124 */
[----:B------:R2:W-:Y:S02]  /*3d00*/  @!P2 STG.E.U8 desc[UR36][R4.64+0x19], R39 ;  /* 0x000019270400a986 */ /* 0x0005e4000c101124 */
.L_x_101:
[----:B------:R-:W-:Y:S05]  /*3d10*/  BSYNC B0 ;  /* 0x0000000000007941 */ /* 0x000fea0003800000 */
.L_x_35:
[----:B------:R-:W-:Y:S01]  /*3d20*/  ULDC UR4, c[0x0][0xc] ;  /* 0x0000030000047ab9 */ /* 0x000fe20000000800 */
[----:B------:R-:W-:Y:S01]  /*3d30*/  ULDC UR5, c[0x0][0x10] ;  /* 0x0000040000057ab9 */ /* 0x000fe20000000800 */
[----:B--2---:R-:W2:Y:S01]  /*3d40*/  LDC R3, c[0x0][0x14] ;  /* 0x00000500ff037b82 */ /* 0x004ea20000000800 */
[----:B------:R-:W-:Y:S01]  /*3d50*/  UIMAD.WIDE.U32 UR4, UR4, UR5, URZ ;  /* 0x00000005040472a5 */ /* 0x000fe2000f8e003f */
[----:B------:R-:W-:Y:S02]  /*3d60*/  IMAD.MOV.U32 R59, RZ, RZ, -0x1 ;  /* 0xffffffffff3b7424 */ /* 0x000fe400078e00ff */
[----:B------:R-:W-:-:S03]  /*3d70*/  IMAD.MOV.U32 R60, RZ, RZ, -0x1 ;  /* 0xffffffffff3c7424 */ /* 0x000fc600078e00ff */
[----:B--2---:R-:W-:-:S04]  /*3d80*/  IMAD.WIDE.U32 R16, R3, UR4, R16 ;  /* 0x0000000403107c25 */ /* 0x004fc8000f8e0010 */
[----:B------:R-:W-:Y:S01]  /*3d90*/  IMAD R3, R3, UR5, RZ ;  /* 0x0000000503037c24 */ /* 0x000fe2000f8e02ff */
[----:B------:R-:W-:Y:S02]  /*3da0*/  ULDC.64 UR4, c[0x0][0x650] ;  /* 0x0001940000047ab9 */ /* 0x000fe40000000a00 */
[----:B------:R-:W-:Y:S01]  /*3db0*/  ISETP.GE.U32.AND P0, PT, R16, UR4, PT ;  /* 0x0000000410007c0c */ /* 0x000fe2000bf06070 */
[--C-:B------:R-:W-:Y:S01]  /*3dc0*/  IMAD.IADD R17, R17, 0x1, R3.reuse ;  /* 0x0000000111117824 */ /* 0x100fe200078e0203 */
[----:B------:R-:W-:-:S04]  /*3dd0*/  PRMT R3, RZ, 0x7610, R3 ;  /* 0x00007610ff037816 */ /* 0x000fc80000000003 */
[----:B------:R-:W-:-:S13]  /*3de0*/  ISETP.GE.U32.AND.EX P0, PT, R17, UR5, PT, P0 ;  /* 0x0000000511007c0c */ /* 0x000fda000bf06100 */
[----:B------:R-:W-:Y:S05]  /*3df0*/  @P0 BRA `(.L_x_102) ;  /* 0x0000000400640947 */ /* 0x000fea0003800000 */
[----:B------:R-:W2:Y:S01]  /*3e00*/  S2R R12, SR_CTAID.X ;  /* 0x00000000000c7919 */ /* 0x000ea20000002500 */
[----:B------:R-:W3:Y:S01]  /*3e10*/  LDC.64 R10, c[0x0][0x628] ;  /* 0x00018a00ff0a7b82 */ /* 0x000ee20000000a00 */
[----:B------:R-:W-:Y:S01]  /*3e20*/  ULDC UR4, c[0x0][0x150] ;  /* 0x0000540000047ab9 */ /* 0x000fe20000000800 */
[----:B------:R-:W-:Y:S01]  /*3e30*/  IMAD.MOV.U32 R8, RZ, RZ, R16 ;  /* 0x000000ffff087224 */ /* 0x000fe200078e0010 */
[----:B------:R-:W0:Y:S01]  /*3e40*/  S2R R24, SR_CTAID.Y ;  /* 0x0000000000187919 */ /* 0x000e220000002600 */
[----:B------:R-:W-:-:S04]  /*3e50*/  IMAD.MOV.U32 R9, RZ, RZ, R17 ;  /* 0x000000ffff097224 */ /* 0x000fc800078e0011 */
[----:B------:R-:W0:Y:S08]  /*3e60*/  LDC R21, c[0x0][0x144] ;  /* 0x00005100ff157b82 */ /* 0x000e300000000800 */
[----:B------:R-:W0:Y:S08]  /*3e70*/  LDC R0, c[0x0][0x630] ;  /* 0x00018c00ff007b82 */ /* 0x000e300000000800 */
[----:B------:R-:W0:Y:S01]  /*3e80*/  LDC.64 R14, c[0x0][0x620] ;  /* 0x00018800ff0e7b82 */ /* 0x000e220000000a00 */
[----:B---3--:R-:W-:-:S04]  /*3e90*/  ISETP.NE.U32.AND P0, PT, R10, RZ, PT ;  /* 0x000000ff0a00720c */ /* 0x008fc80003f05070 */
[----:B------:R-:W-:Y:S02]  /*3ea0*/  ISETP.NE.AND.EX P0, PT, R11, RZ, PT, P0 ;  /* 0x000000ff0b00720c */ /* 0x000fe40003f05300 */
[----:B--2---:R-:W-:-:S05]  /*3eb0*/  I2FP.F32.U32 R3, R12 ;  /* 0x0000000c00037245 */ /* 0x004fca0000201000 */
[----:B------:R-:W-:-:S04]  /*3ec0*/  FMUL R3, R3, UR4 ;  /* 0x0000000403037c20 */ /* 0x000fc80008400000 */
[----:B------:R2:W3:Y:S02]  /*3ed0*/  F2I.U32.TRUNC.NTZ R20, R3 ;  /* 0x0000000300147305 */ /* 0x0004e4000020f000 */
[----:B------:R-:W-:Y:S05]  /*3ee0*/  @!P0 BRA `(.L_x_103) ;  /* 0x0000000000288947 */ /* 0x000fea0003800000 */
[----:B--2---:R-:W2:Y:S02]  /*3ef0*/  LDC R3, c[0x0][0x634] ;  /* 0x00018d00ff037b82 */ /* 0x004ea40000000800 */
[----:B--2---:R-:W-:-:S05]  /*3f00*/  IADD3 R3, P0, R16, R3, RZ ;  /* 0x0000000310037210 */ /* 0x004fca0007f1e0ff */
[----:B------:R-:W-:-:S04]  /*3f10*/  IMAD.X R13, RZ, RZ, R17, P0 ;  /* 0x000000ffff0d7224 */ /* 0x000fc800000e0611 */
[----:B01--4-:R-:W-:-:S04]  /*3f20*/  IMAD.WIDE.U32 R4, R13, R10, RZ ;  /* 0x0000000a0d047225 */ /* 0x013fc800078e00ff */
[----:B------:R-:W-:-:S04]  /*3f30*/  IMAD.WIDE.U32 R6, P0, R3, R11, R4 ;  /* 0x0000000b03067225 */ /* 0x000fc80007800004 */
[----:B------:R-:W-:-:S04]  /*3f40*/  IMAD.WIDE.U32 R4, R3, R10, RZ ;  /* 0x0000000a03047225 */ /* 0x000fc800078e00ff */
[----:B------:R-:W-:Y:S01]  /*3f50*/  IMAD.X R9, RZ, RZ, RZ, P0 ;  /* 0x000000ffff097224 */ /* 0x000fe200000e06ff */
[----:B------:R-:W-:Y:S01]  /*3f60*/  IADD3 RZ, P0, R5, R6, RZ ;  /* 0x0000000605ff7210 */ /* 0x000fe20007f1e0ff */
[----:B------:R-:W-:-:S04]  /*3f70*/  IMAD.MOV.U32 R8, RZ, RZ, R7 ;  /* 0x000000ffff087224 */ /* 0x000fc800078e0007 */
[----:B------:R-:W-:-:S08]  /*3f80*/  IMAD.WIDE.U32.X R8, R13, R11, R8, P0 ;  /* 0x0000000b0d087225 */ /* 0x000fd000000e0408 */
.L_x_103:
[----:B------:R-:W1:Y:S01]  /*3f90*/  LDC.64 R28, c[0x0][0x640] ;  /* 0x00019000ff1c7b82 */ /* 0x000e620000000a00 */
[-CC-:B0-----:R-:W-:Y:S01]  /*3fa0*/  SHF.R.U64 R60, R8, R0.reuse, R9.reuse ;  /* 0x00000000083c7219 */ /* 0x181fe20000001209 */
[----:B---3--:R-:W-:Y:S01]  /*3fb0*/  IMAD.MOV R20, RZ, RZ, -R20 ;  /* 0x000000ffff147224 */ /* 0x008fe200078e0a14 */
[----:B------:R-:W-:Y:S01]  /*3fc0*/  SHF.R.U32.HI R0, RZ, R0, R9 ;  /* 0x00000000ff007219 */ /* 0x000fe20000011609 */
[----:B------:R-:W-:Y:S01]  /*3fd0*/  ULDC UR4, c[0x0][0x154] ;  /* 0x0000550000047ab9 */ /* 0x000fe20000000800 */
[----:B--2---:R-:W-:Y:S01]  /*3fe0*/  IADD3 R3, P0, RZ, -R60, RZ ;  /* 0x8000003cff037210 */ /* 0x004fe20007f1e0ff */
[----:B------:R-:W-:Y:S02]  /*3ff0*/  IMAD R21, R21, R20, R12 ;  /* 0x0000001415157224 */ /* 0x000fe400078e020c */
[----:B------:R-:W0:Y:S01]  /*4000*/  LDC R6, c[0x0][0x618] ;  /* 0x00018600ff067b82 */ /* 0x000e220000000800 */
[----:B------:R-:W-:Y:S02]  /*4010*/  IMAD.MOV.U32 R7, RZ, RZ, 0x1 ;  /* 0x00000001ff077424 */ /* 0x000fe400078e00ff */
[----:B-1--4-:R-:W-:-:S04]  /*4020*/  IMAD.X R5, RZ, RZ, ~R0, P0 ;  /* 0x000000ffff057224 */ /* 0x012fc800000e0e00 */
[-C--:B------:R-:W-:Y:S01]  /*4030*/  IMAD R0, R5, R14.reuse, RZ ;  /* 0x0000000e05007224 */ /* 0x080fe200078e02ff */
[----:B------:R-:W1:Y:S01]  /*4040*/  LDC R8, c[0x0][0x608] ;  /* 0x00018200ff087b82 */ /* 0x000e620000000800 */
[----:B------:R-:W-:-:S04]  /*4050*/  IMAD.WIDE.U32 R4, R3, R14, R16 ;  /* 0x0000000e03047225 */ /* 0x000fc800078e0010 */
[----:B------:R-:W-:Y:S01]  /*4060*/  IMAD R3, R3, R15, R0 ;  /* 0x0000000f03037224 */ /* 0x000fe200078e0200 */
[----:B------:R-:W-:Y:S02]  /*4070*/  I2FP.F32.U32 R0, R24 ;  /* 0x0000001800007245 */ /* 0x000fe40000201000 */
[----:B------:R-:W2:Y:S01]  /*4080*/  LDC R26, c[0x0][0x658] ;  /* 0x00019600ff1a7b82 */ /* 0x000ea20000000800 */
[----:B------:R-:W-:Y:S01]  /*4090*/  IMAD.IADD R3, R5, 0x1, R3 ;  /* 0x0000000105037824 */ /* 0x000fe200078e0203 */
[----:B------:R-:W-:Y:S01]  /*40a0*/  ISETP.NE.U32.AND P0, PT, R28, RZ, PT ;  /* 0x000000ff1c00720c */ /* 0x000fe20003f05070 */
[----:B------:R-:W-:Y:S01]  /*40b0*/  FMUL R0, R0, UR4 ;  /* 0x0000000400007c20 */ /* 0x000fe20008400000 */
[----:B------:R-:W-:Y:S02]  /*40c0*/  IMAD.MOV.U32 R5, RZ, RZ, -0x1 ;  /* 0xffffffffff057424 */ /* 0x000fe400078e00ff */
[----:B------:R-:W-:Y:S01]  /*40d0*/  ISETP.NE.AND.EX P0, PT, R29, RZ, PT, P0 ;  /* 0x000000ff1d00720c */ /* 0x000fe20003f05300 */
[----:B------:R3:W4:Y:S01]  /*40e0*/  F2I.U32.TRUNC.NTZ R13, R0 ;  /* 0x00000000000d7305 */ /* 0x000722000020f000 */
[----:B------:R-:W3:Y:S01]  /*40f0*/  LDC R15, c[0x0][0x148] ;  /* 0x00005200ff0f7b82 */ /* 0x000ee20000000800 */
[----:B0-----:R-:W-:-:S02]  /*4100*/  SHF.R.U64 R12, R4, R6, R3 ;  /* 0x00000006040c7219 */ /* 0x001fc40000001203 */
[----:B------:R-:W-:-:S05]  /*4110*/  SHF.R.U32.HI R3, RZ, R6, R3 ;  /* 0x00000006ff037219 */ /* 0x000fca0000011603 */
[----:B------:R-:W0:Y:S01]  /*4120*/  LDC R20, c[0x0][0x600] ;  /* 0x00018000ff147b82 */ /* 0x000e220000000800 */
[-CC-:B-1----:R-:W-:Y:S02]  /*4130*/  SHF.R.U64 R10, R12, R8.reuse, R3.reuse ;  /* 0x000000080c0a7219 */ /* 0x182fe40000001203 */
[----:B------:R-:W-:-:S05]  /*4140*/  SHF.R.U32.HI R3, RZ, R8, R3 ;  /* 0x00000008ff037219 */ /* 0x000fca0000011603 */
[----:B------:R-:W1:Y:S01]  /*4150*/  LDC R27, c[0x0][0x648] ;  /* 0x00019200ff1b7b82 */ /* 0x000e620000000800 */
[-C--:B--2---:R-:W-:Y:S02]  /*4160*/  SHF.L.U32 R4, R5, R26.reuse, RZ ;  /* 0x0000001a05047219 */ /* 0x084fe400000006ff */
[-CC-:B------:R-:W-:Y:S02]  /*4170*/  SHF.R.U64 R14, R10, R26.reuse, R3.reuse ;  /* 0x0000001a0a0e7219 */ /* 0x180fe40000001203 */
[----:B------:R-:W-:Y:S02]  /*4180*/  SHF.R.U32.HI R5, RZ, R26, R3 ;  /* 0x0000001aff057219 */ /* 0x000fe40000011603 */
[----:B------:R-:W-:Y:S01]  /*4190*/  LOP3.LUT R25, RZ, R4, RZ, 0x33, !PT ;  /* 0x00000004ff197212 */ /* 0x000fe200078e33ff */
[----:B------:R-:W2:Y:S01]  /*41a0*/  LDC R30, c[0x0][0x638] ;  /* 0x00018e00ff1e7b82 */ /* 0x000ea20000000800 */
[----:B------:R-:W-:Y:S01]  /*41b0*/  SHF.L.U32 R26, R7, R26, RZ ;  /* 0x0000001a071a7219 */ /* 0x000fe200000006ff */
[----:B------:R-:W-:-:S06]  /*41c0*/  IMAD.MOV.U32 R4, RZ, RZ, R14 ;  /* 0x000000ffff047224 */ /* 0x000fcc00078e000e */
[----:B------:R-:W0:Y:S01]  /*41d0*/  LDC R31, c[0x0][0x610] ;  /* 0x00018400ff1f7b82 */ /* 0x000e220000000800 */
[----:B----4-:R-:W-:Y:S05]  /*41e0*/  @!P0 BRA `(.L_x_104) ;  /* 0x0000000000288947 */ /* 0x010fea0003800000 */
        /* <DEDUP_REMOVED lines=10> */
.L_x_104:
[----:B------:R-:W-:Y:S01]  /*4290*/  ISETP.NE.AND P0, PT, R2, 0x1, PT ;  /* 0x000000010200780c */ /* 0x000fe20003f05270 */
[----:B0-----:R-:W-:Y:S01]  /*42a0*/  VIADD R7, R20, 0xffffffff ;  /* 0xffffffff14077836 */ /* 0x001fe20000000000 */
[----:B-1-3--:R-:W-:Y:S01]  /*42b0*/  SHF.R.U64 R0, R4, R27, R5 ;  /* 0x0000001b04007219 */ /* 0x00afe20000001205 */
[----:B------:R-:W-:Y:S01]  /*42c0*/  IMAD.MOV R13, RZ, RZ, -R13 ;  /* 0x000000ffff0d7224 */ /* 0x000fe200078e0a0d */
[----:B------:R-:W-:Y:S01]  /*42d0*/  LOP3.LUT R5, R10, R25, RZ, 0xc0, !PT ;  /* 0x000000190a057212 */ /* 0x000fe200078ec0ff */
[----:B------:R-:W-:Y:S01]  /*42e0*/  IMAD.MOV.U32 R4, RZ, RZ, 0x1 ;  /* 0x00000001ff047424 */ /* 0x000fe200078e00ff */
[----:B------:R-:W-:Y:S01]  /*42f0*/  LOP3.LUT R12, R12, R7, RZ, 0xc0, !PT ;  /* 0x000000070c0c7212 */ /* 0x000fe200078ec0ff */
[----:B------:R-:W-:Y:S02]  /*4300*/  IMAD.MOV R3, RZ, RZ, -R0 ;  /* 0x000000ffff037224 */ /* 0x000fe400078e0a00 */
[----:B------:R-:W-:Y:S02]  /*4310*/  IMAD R0, R26, R0, R5 ;  /* 0x000000001a007224 */ /* 0x000fe400078e0205 */
[----:B--2---:R-:W-:-:S02]  /*4320*/  IMAD R3, R3, R30, R14 ;  /* 0x0000001e03037224 */ /* 0x004fc400078e020e */
[----:B------:R-:W-:Y:S02]  /*4330*/  @P0 IMAD R21, R15, R13, R24 ;  /* 0x0000000d0f150224 */ /* 0x000fe400078e0218 */
[----:B------:R-:W-:Y:S01]  /*4340*/  IMAD R5, R3, R20, R12 ;  /* 0x0000001403057224 */ /* 0x000fe200078e020c */
[----:B------:R-:W-:Y:S01]  /*4350*/  PRMT R3, R4, 0x7610, R3 ;  /* 0x0000761004037816 */ /* 0x000fe20000000003 */
[----:B------:R-:W-:-:S05]  /*4360*/  IMAD R0, R0, R31, R21 ;  /* 0x0000001f00007224 */ /* 0x000fca00078e0215 */
[----:B------:R-:W-:Y:S02]  /*4370*/  SEL R59, R5, R0, !P0 ;  /* 0x00000000053b7207 */ /* 0x000fe40004000000 */
[----:B------:R-:W-:-:S07]  /*4380*/  SEL R0, R0, R5, !P0 ;  /* 0x0000000500007207 */ /* 0x000fce0004000000 */
.L_x_102:
[----:B------:R-:W-:Y:S01]  /*4390*/  LOP3.LUT P0, RZ, R3, 0xff, RZ, 0xc0, !PT ;  /* 0x000000ff03ff7812 */ /* 0x000fe2000780c0ff */
[----:B------:R-:W-:-:S12]  /*43a0*/  IMAD.MOV.U32 R62, RZ, RZ, R0 ;  /* 0x000000ffff3e7224 */ /* 0x000fd800078e0000 */
[----:B------:R-:W-:Y:S05]  /*43b0*/  @P0 BRA `(.L_x_105) ;  /* 0xffffffd0003c0947 */ /* 0x000fea000383ffff */
[----:B------:R-:W-:Y:S05]  /*43c0*/  EXIT ;  /* 0x000000000000794d */ /* 0x000fea0003800000 */
.L_x_8:
[----:B0-----:R-:W-:Y:S01]  /*43d0*/  ULDC.64 UR4, c[0x0][0x650] ;  /* 0x0001940000047ab9 */ /* 0x001fe20000000a00 */
        /* <DEDUP_REMOVED lines=25> */
.L_x_107:
[----:B------:R-:W0:Y:S01]  /*4570*/  LDC.64 R28, c[0x0][0x640] ;  /* 0x00019000ff1c7b82 */ /* 0x000e220000000a00 */
[-CC-:B------:R-:W-:Y:S01]  /*4580*/  SHF.R.U64 R22, R12, R6.reuse, R13.reuse ;  /* 0x000000060c167219 */ /* 0x180fe2000000120d */
[----:B------:R-:W-:Y:S01]  /*4590*/  IMAD.MOV.U32 R30, RZ, RZ, 0x1 ;  /* 0x00000001ff1e7424 */ /* 0x000fe200078e00ff */
[----:B------:R-:W-:Y:S02]  /*45a0*/  SHF.R.U32.HI R6, RZ, R6, R13 ;  /* 0x00000006ff067219 */ /* 0x000fe4000001160d */
        /* <DEDUP_REMOVED lines=8> */
[----:B------:R-:W-:Y:S01]  /*4630*/  IMAD.IADD R9, R9, 0x1, R11 ;  /* 0x0000000109097824 */ /* 0x000fe200078e020b */
[----:B0-----:R-:W-:-:S04]  /*4640*/  ISETP.NE.U32.AND P0, PT, R28, RZ, PT ;  /* 0x000000ff1c00720c */ /* 0x001fc80003f05070 */
[----:B------:R-:W-:Y:S02]  /*4650*/  ISETP.NE.AND.EX P0, PT, R29, RZ, PT, P0 ;  /* 0x000000ff1d00720c */ /* 0x000fe40003f05300 */
[----:B------:R-:W0:Y:S01]  /*4660*/  LDC R20, c[0x0][0x600] ;  /* 0x00018000ff147b82 */ /* 0x000e220000000800 */
[-CC-:B-1----:R-:W-:Y:S01]  /*4670*/  SHF.R.U64 R14, R8, R10.reuse, R9.reuse ;  /* 0x0000000a080e7219 */ /* 0x182fe20000001209 */
[----:B------:R-:W-:Y:S01]  /*4680*/  IMAD.MOV.U32 R8, RZ, RZ, -0x1 ;  /* 0xffffffffff087424 */ /* 0x000fe200078e00ff */
[----:B------:R-:W-:-:S05]  /*4690*/  SHF.R.U32.HI R9, RZ, R10, R9 ;  /* 0x0000000aff097219 */ /* 0x000fca0000011609 */
[----:B------:R-:W1:Y:S01]  /*46a0*/  LDC R26, c[0x0][0x648] ;  /* 0x00019200ff1a7b82 */ /* 0x000e620000000800 */
[-CC-:B--2---:R-:W-:Y:S02]  /*46b0*/  SHF.R.U64 R21, R14, R12.reuse, R9.reuse ;  /* 0x0000000c0e157219 */ /* 0x184fe40000001209 */
[----:B------:R-:W-:-:S05]  /*46c0*/  SHF.R.U32.HI R6, RZ, R12, R9 ;  /* 0x0000000cff067219 */ /* 0x000fca0000011609 */
[----:B------:R-:W2:Y:S01]  /*46d0*/  LDC R27, c[0x0][0x638] ;  /* 0x00018e00ff1b7b82 */ /* 0x000ea20000000800 */
[-C--:B---3--:R-:W-:Y:S02]  /*46e0*/  SHF.L.U32 R8, R8, R25.reuse, RZ ;  /* 0x0000001908087219 */ /* 0x088fe400000006ff */
[-CC-:B------:R-:W-:Y:S02]  /*46f0*/  SHF.R.U64 R23, R21, R25.reuse, R6.reuse ;  /* 0x0000001915177219 */ /* 0x180fe40000001206 */
[----:B------:R-:W-:Y:S02]  /*4700*/  LOP3.LUT R32, RZ, R8, RZ, 0x33, !PT ;  /* 0x00000008ff207212 */ /* 0x000fe400078e33ff */
[----:B------:R-:W-:Y:S01]  /*4710*/  SHF.R.U32.HI R9, RZ, R25, R6 ;  /* 0x00000019ff097219 */ /* 0x000fe20000011606 */
[----:B------:R-:W3:Y:S01]  /*4720*/  LDC R31, c[0x0][0x610] ;  /* 0x00018400ff1f7b82 */ /* 0x000ee20000000800 */
[----:B------:R-:W-:Y:S01]  /*4730*/  IMAD.MOV.U32 R8, RZ, RZ, R23 ;  /* 0x000000ffff087224 */ /* 0x000fe200078e0017 */
[----:B------:R-:W-:Y:S06]  /*4740*/  @!P0 BRA `(.L_x_108) ;  /* 0x0000000000288947 */ /* 0x000fec0003800000 */
        /* <DEDUP_REMOVED lines=10> */
.L_x_108:
[----:B------:R-:W-:Y:S02]  /*47f0*/  ISETP.NE.AND P0, PT, R2, 0x1, PT ;  /* 0x000000010200780c */ /* 0x000fe40003f05270 */
[----:B-1----:R-:W-:Y:S01]  /*4800*/  SHF.R.U64 R6, R8, R26, R9 ;  /* 0x0000001a08067219 */ /* 0x002fe20000001209 */
[----:B0-----:R-:W-:Y:S01]  /*4810*/  VIADD R9, R20, 0xffffffff ;  /* 0xffffffff14097836 */ /* 0x001fe20000000000 */
[----:B------:R-:W-:Y:S02]  /*4820*/  SHF.L.U32 R30, R30, R25, RZ ;  /* 0x000000191e1e7219 */ /* 0x000fe400000006ff */
[----:B------:R-:W-:Y:S01]  /*4830*/  LOP3.LUT R5, R21, R32, RZ, 0xc0, !PT ;  /* 0x0000002015057212 */ /* 0x000fe200078ec0ff */
[----:B------:R-:W-:-:S04]  /*4840*/  IMAD.MOV R8, RZ, RZ, -R6 ;  /* 0x000000ffff087224 */ /* 0x000fc800078e0a06 */
[----:B------:R-:W-:Y:S01]  /*4850*/  IMAD R6, R30, R6, R5 ;  /* 0x000000061e067224 */ /* 0x000fe200078e0205 */
[----:B------:R-:W-:Y:S01]  /*4860*/  LOP3.LUT R5, R14, R9, RZ, 0xc0, !PT ;  /* 0x000000090e057212 */ /* 0x000fe200078ec0ff */
[----:B------:R-:W-:Y:S02]  /*4870*/  @P0 IMAD R3, R7, R24, R4 ;  /* 0x0000001807030224 */ /* 0x000fe400078e0204 */
[----:B--2---:R-:W-:Y:S02]  /*4880*/  IMAD R4, R8, R27, R23 ;  /* 0x0000001b08047224 */ /* 0x004fe400078e0217 */
[----:B---3--:R-:W-:Y:S02]  /*4890*/  IMAD R3, R6, R31, R3 ;  /* 0x0000001f06037224 */ /* 0x008fe400078e0203 */
[----:B------:R-:W-:Y:S02]  /*48a0*/  IMAD R4, R4, R20, R5 ;  /* 0x0000001404047224 */ /* 0x000fe400078e0205 */
[----:B------:R-:W-:-:S02]  /*48b0*/  IMAD.MOV.U32 R8, RZ, RZ, 0x1 ;  /* 0x00000001ff087424 */ /* 0x000fc400078e00ff */
[----:B------:R-:W-:Y:S01]  /*48c0*/  IMAD.MOV.U32 R6, RZ, RZ, R22 ;  /* 0x000000ffff067224 */ /* 0x000fe200078e0016 */
[----:B------:R-:W-:Y:S02]  /*48d0*/  SEL R20, R4, R3, !P0 ;  /* 0x0000000304147207 */ /* 0x000fe40004000000 */
[----:B------:R-:W-:-:S07]  /*48e0*/  SEL R21, R3, R4, !P0 ;  /* 0x0000000403157207 */ /* 0x000fce0004000000 */
.L_x_106:
[----:B------:R-:W-:-:S08]  /*48f0*/  NOP ;  /* 0x0000000000007918 */ /* 0x000fd00000000000 */
[----:B------:R-:W0:-:S00]  /*4900*/  USETMAXREG.DEALLOC.CTAPOOL 0x28 ;  /* 0x00000028000079c8 */ /* 0x000e0000080e0500 */
[----:B0-----:R-:W-:-:S13]  /*4910*/  ISETP.NE.AND P0, PT, R0, RZ, PT ;  /* 0x000000ff0000720c */ /* 0x001fda0003f05270 */
[----:B------:R-:W-:Y:S05]  /*4920*/  @P0 EXIT ;  /* 0x000000000000094d */ /* 0x000fea0003800000 */
[----:B------:R-:W-:Y:S01]  /*4930*/  LOP3.LUT P0, RZ, R8, 0xff, RZ, 0xc0, !PT ;  /* 0x000000ff08ff7812 */ /* 0x000fe2000780c0ff */
[----:B------:R-:W-:Y:S02]  /*4940*/  IMAD.MOV.U32 R0, RZ, RZ, 0x1 ;  /* 0x00000001ff007424 */ /* 0x000fe400078e00ff */
[----:B------:R-:W-:-:S10]  /*4950*/  IMAD.MOV.U32 R3, RZ, RZ, RZ ;  /* 0x000000ffff037224 */ /* 0x000fd400078e00ff */
[----:B------:R-:W-:Y:S05]  /*4960*/  @!P0 BRA `(.L_x_109) ;  /* 0x0000000c00488947 */ /* 0x000fea0003800000 */
[----:B------:R-:W0:Y:S01]  /*4970*/  LDC R0, c[0x0][0x28c] ;  /* 0x0000a300ff007b82 */ /* 0x000e220000000800 */
[----:B------:R-:W1:Y:S01]  /*4980*/  S2R R11, SR_CgaCtaId ;  /* 0x00000000000b7919 */ /* 0x000e620000008800 */
[----:B------:R-:W-:Y:S01]  /*4990*/  ULDC UR5, c[0x0][0x658] ;  /* 0x0001960000057ab9 */ /* 0x000fe20000000800 */
[----:B------:R-:W-:Y:S01]  /*49a0*/  UMOV UR7, 0xffffffff ;  /* 0xffffffff00077882 */ /* 0x000fe20000000000 */
[----:B------:R-:W-:Y:S01]  /*49b0*/  ULDC UR6, c[0x0][0xc] ;  /* 0x0000030000067ab9 */ /* 0x000fe20000000800 */
[----:B------:R-:W-:Y:S01]  /*49c0*/  USHF.L.U32 UR8, UR7, UR5, URZ ;  /* 0x0000000507087299 */ /* 0x000fe2000800063f */
[----:B------:R-:W-:Y:S01]  /*49d0*/  BSSY B0, `(.L_x_109) ;  /* 0x00000cb000007945 */ /* 0x000fe20003800000 */
[----:B------:R-:W-:Y:S01]  /*49e0*/  UMOV UR9, 0x1 ;  /* 0x0000000100097882 */ /* 0x000fe20000000000 */
[----:B------:R-:W-:Y:S01]  /*49f0*/  ULDC UR7, c[0x0][0x10] ;  /* 0x0000040000077ab9 */ /* 0x000fe20000000800 */
[----:B------:R-:W-:Y:S01]  /*4a00*/  USHF.L.U32 UR18, UR9, UR5, URZ ;  /* 0x0000000509127299 */ /* 0x000fe2000800063f */
[----:B------:R-:W-:Y:S01]  /*4a10*/  IMAD.MOV.U32 R9, RZ, RZ, 0x1 ;  /* 0x00000001ff097424 */ /* 0x000fe200078e00ff */
[----:B------:R-:W-:Y:S01]  /*4a20*/  UIMAD.WIDE.U32 UR6, UR6, UR7, URZ ;  /* 0x00000007060672a5 */ /* 0x000fe2000f8e003f */
[----:B------:R-:W-:Y:S01]  /*4a30*/  LOP3.LUT R8, R19, 0x2, RZ, 0xfc, !PT ;  /* 0x0000000213087812 */ /* 0x000fe200078efcff */
[----:B------:R-:W-:Y:S01]  /*4a40*/  ULDC UR5, c[0x0][0x14] ;  /* 0x0000050000057ab9 */ /* 0x000fe20000000800 */
[----:B------:R-:W-:Y:S01]  /*4a50*/  ULDC UR4, c[0x0][0x600] ;  /* 0x0001800000047ab9 */ /* 0x000fe20000000800 */
[----:B------:R-:W-:-:S02]  /*4a60*/  UIMAD.WIDE.U32 UR22, UR6, UR5, URZ ;  /* 0x00000005061672a5 */ /* 0x000fc4000f8e003f */
[----:B------:R-:W-:Y:S02]  /*4a70*/  UIMAD UR13, UR7, UR5, URZ ;  /* 0x00000005070d72a4 */ /* 0x000fe4000f8e023f */
[----:B------:R-:W-:Y:S02]  /*4a80*/  UIADD3 UR4, UR4, -0x1, URZ ;  /* 0xffffffff04047890 */ /* 0x000fe4000fffe03f */
[----:B------:R-:W-:Y:S02]  /*4a90*/  ULOP3.LUT UR17, URZ, UR8, URZ, 0x33, !UPT ;  /* 0x000000083f117292 */ /* 0x000fe4000f8e333f */
[----:B------:R-:W-:Y:S01]  /*4aa0*/  UIADD3 UR13, UR23, UR13, URZ ;  /* 0x0000000d170d7290 */ /* 0x000fe2000fffe03f */
[----:B0-----:R-:W-:Y:S01]  /*4ab0*/  VIADD R0, R0, 0x1f ;  /* 0x0000001f00007836 */ /* 0x001fe20000000000 */
[----:B------:R-:W-:-:S04]  /*4ac0*/  ULDC.64 UR24, c[0x0][0x198] ;  /* 0x0000660000187ab9 */ /* 0x000fc80000000a00 */
[----:B------:R-:W-:Y:S01]  /*4ad0*/  SHF.R.S32.HI R3, RZ, 0x1f, R0 ;  /* 0x0000001fff037819 */ /* 0x000fe20000011400 */
[----:B-1----:R-:W-:-:S03]  /*4ae0*/  IMAD.SHL.U32 R4, R11, 0x200, RZ ;  /* 0x000002000b047824 */ /* 0x002fc600078e00ff */
[----:B------:R-:W-:Y:S01]  /*4af0*/  LEA.HI R10, R3, R0, RZ, 0x5 ;  /* 0x00000000030a7211 */ /* 0x000fe200078f28ff */
[----:B------:R-:W-:Y:S02]  /*4b00*/  IMAD.SHL.U32 R11, R11, 0x10, RZ ;  /* 0x000000100b0b7824 */ /* 0x000fe400078e00ff */
[----:B------:R-:W-:Y:S01]  /*4b10*/  IMAD.MOV.U32 R0, RZ, RZ, 0x1 ;  /* 0x00000001ff007424 */ /* 0x000fe200078e00ff */
[----:B------:R-:W-:Y:S01]  /*4b20*/  LOP3.LUT R4, R4, 0x200, RZ, 0xc0, !PT ;  /* 0x0000020004047812 */ /* 0x000fe200078ec0ff */
[----:B------:R-:W-:Y:S01]  /*4b30*/  IMAD.MOV.U32 R3, RZ, RZ, RZ ;  /* 0x000000ffff037224 */ /* 0x000fe200078e00ff */
[----:B------:R-:W-:Y:S02]  /*4b40*/  SHF.R.S32.HI R10, RZ, 0x5, R10 ;  /* 0x00000005ff0a7819 */ /* 0x000fe4000001140a */
[----:B------:R-:W-:Y:S01]  /*4b50*/  LOP3.LUT R11, R11, 0x10, RZ, 0xc0, !PT ;  /* 0x000000100b0b7812 */ /* 0x000fe200078ec0ff */
[----:B------:R-:W-:Y:S02]  /*4b60*/  VIADD R12, R4, 0x32280 ;  /* 0x00032280040c7836 */ /* 0x000fe40000000000 */
[----:B------:R-:W-:-:S07]  /*4b70*/  VIADD R13, R10, 0x1 ;  /* 0x000000010a0d7836 */ /* 0x000fce0000000000 */
.L_x_120:
[----:B------:R-:W-:-:S03]  /*4b80*/  UMOV UR5, 0xffffffff ;  /* 0xffffffff00057882 */ /* 0x000fc60000000000 */
[----:B------:R-:W-:Y:S05]  /*4b90*/  BRA.DIV UR5, `(.L_x_110) ;  /* 0x0000001a05987947 */ /* 0x000fea000b800000 */
[----:B------:R-:W-:-:S13]  /*4ba0*/  ELECT P6, URZ, PT ;  /* 0x00000000003f782f */ /* 0x000fda00038c0000 */
.L_x_152:
[----:B------:R-:W0:Y:S01]  /*4bb0*/  LDC R4, c[0x0][0x28c] ;  /* 0x0000a300ff047b82 */ /* 0x000e220000000800 */
[----:B------:R-:W-:Y:S01]  /*4bc0*/  BSSY B1, `(.L_x_111) ;  /* 0x0000038000017945 */ /* 0x000fe20003800000 */
[----:B0-----:R-:W-:-:S13]  /*4bd0*/  ISETP.LT.OR P6, PT, R4, 0x1, !P6 ;  /* 0x000000010400780c */ /* 0x001fda00077c1670 */
[----:B------:R-:W-:Y:S05]  /*4be0*/  @P6 BRA `(.L_x_112) ;  /* 0x0000000000d46947 */ /* 0x000fea0003800000 */
[----:B------:R-:W-:Y:S02]  /*4bf0*/  IMAD R20, R20, 0x20, R11 ;  /* 0x0000002014147824 */ /* 0x000fe400078e020b */
[----:B------:R-:W-:Y:S02]  /*4c00*/  IMAD.SHL.U32 R21, R21, 0x100, RZ ;  /* 0x0000010015157824 */ /* 0x000fe400078e00ff */
[----:B------:R-:W-:Y:S02]  /*4c10*/  IMAD.MOV.U32 R24, RZ, RZ, RZ ;  /* 0x000000ffff187224 */ /* 0x000fe400078e00ff */
[----:B------:R-:W-:Y:S02]  /*4c20*/  IMAD.MOV.U32 R4, RZ, RZ, R13 ;  /* 0x000000ffff047224 */ /* 0x000fe400078e000d */
[----:B------:R-:W-:Y:S02]  /*4c30*/  IMAD.MOV.U32 R5, RZ, RZ, R0 ;  /* 0x000000ffff057224 */ /* 0x000fe400078e0000 */
[----:B------:R-:W-:-:S07]  /*4c40*/  IMAD.MOV.U32 R7, RZ, RZ, R3 ;  /* 0x000000ffff077224 */ /* 0x000fce00078e0003 */
.L_x_115:
[----:B------:R-:W0:Y:S01]  /*4c50*/  S2R R15, SR_CgaCtaId ;  /* 0x00000000000f7919 */ /* 0x000e220000008800 */
[----:B------:R-:W-:Y:S02]  /*4c60*/  MOV R14, 0x400 ;  /* 0x00000400000e7802 */ /* 0x000fe40000000f00 */
[----:B------:R-:W-:Y:S02]  /*4c70*/  LOP3.LUT P1, RZ, R18, 0x7f, RZ, 0xc0, !PT ;  /* 0x0000007f12ff7812 */ /* 0x000fe4000782c0ff */
[----:B0-----:R-:W-:Y:S02]  /*4c80*/  LEA R22, R15, R14, 0x18 ;  /* 0x0000000e0f167211 */ /* 0x001fe400078ec0ff */
[----:B------:R-:W-:-:S09]  /*4c90*/  SHF.L.U32 R14, R5, 0x1f, RZ ;  /* 0x0000001f050e7819 */ /* 0x000fd200000006ff */
[----:B------:R-:W0:Y:S01]  /*4ca0*/  @!P1 LDC R15, c[0x0][0x500] ;  /* 0x00014000ff0f9b82 */ /* 0x000e220000000800 */
[----:B------:R-:W-:-:S04]  /*4cb0*/  IMAD R23, R7, 0x8, R22 ;  /* 0x0000000807177824 */ /* 0x000fc800078e0216 */
[----:B------:R-:W1:Y:S02]  /*4cc0*/  SYNCS.PHASECHK.TRANS64.TRYWAIT P0, [R23+URZ+0xc8], R14 ;  /* 0x0000c80e170075a7 */ /* 0x000e64000800017f */
[----:B-1----:R-:W-:Y:S05]  /*4cd0*/  @!P0 BRA `(.L_x_113) ;  /* 0x0000001800688947 */ /* 0x002fea0003800000 */
.L_x_153:
[----:B-1----:R-:W-:Y:S01]  /*4ce0*/  PRMT R14, R8, 0x9910, RZ ;  /* 0x00009910080e7816 */ /* 0x002fe200000000ff */
[----:B0-----:R0:W-:Y:S03]  /*4cf0*/  @!P1 SYNCS.ARRIVE.TRANS64 RZ, [R23+URZ], R15 ;  /* 0x0000000f17ff99a7 */ /* 0x0011e6000800003f */
[----:B------:R-:W-:-:S13]  /*4d00*/  ISETP.NE.AND P0, PT, R14, 0x2, PT ;  /* 0x000000020e00780c */ /* 0x000fda0003f05270 */
[----:B0-----:R-:W-:Y:S05]  /*4d10*/  @P0 BRA `(.L_x_114) ;  /* 0x0000000000040947 */ /* 0x001fea0003800000 */
[----:B------:R-:W-:Y:S01]  /*4d20*/  BPT.TRAP 0x1 ;  /* 0x000000040000795c */ /* 0x000fe20000300000 */
.L_x_114:
[----:B------:R-:W-:Y:S01]  /*4d30*/  R2UR UR19, R22 ;  /* 0x00000000161372ca */ /* 0x000fe200000e0000 */
[----:B------:R-:W-:Y:S01]  /*4d40*/  IMAD R22, R7, 0x2000, R22 ;  /* 0x0000200007167824 */ /* 0x000fe200078e0216 */
[----:B------:R-:W-:Y:S01]  /*4d50*/  R2UR UR9, R23 ;  /* 0x00000000170972ca */ /* 0x000fe200000e0000 */
[----:B------:R-:W-:Y:S01]  /*4d60*/  IMAD R14, R7, 0x400, R12 ;  /* 0x00000400070e7824 */ /* 0x000fe200078e020c */
[----:B------:R-:W-:Y:S01]  /*4d70*/  UIADD3 UR6, UP0, UR24, 0xf0, URZ ;  /* 0x000000f018067890 */ /* 0x000fe2000ff1e03f */
[----:B------:R-:W-:Y:S01]  /*4d80*/  VIADD R4, R4, 0xffffffff ;  /* 0xffffffff04047836 */ /* 0x000fe20000000000 */
[----:B------:R-:W-:Y:S01]  /*4d90*/  R2UR UR5, R22 ;  /* 0x00000000160572ca */ /* 0x000fe200000e0000 */
[----:B------:R-:W-:Y:S01]  /*4da0*/  UIADD3 UR26, UP1, UR24, 0x1f0, URZ ;  /* 0x000001f0181a7890 */ /* 0x000fe2000ff3e03f */
[----:B------:R-:W-:Y:S01]  /*4db0*/  R2UR UR8, R14 ;  /* 0x000000000e0872ca */ /* 0x000fe200000e0000 */
[----:B------:R-:W-:Y:S01]  /*4dc0*/  UIADD3.X UR7, URZ, UR25, URZ, UP0, !UPT ;  /* 0x000000193f077290 */ /* 0x000fe200087fe43f */
[----:B------:R-:W-:Y:S01]  /*4dd0*/  R2UR UR11, R21 ;  /* 0x00000000150b72ca */ /* 0x000fe200000e0000 */
[----:B------:R-:W-:Y:S01]  /*4de0*/  VIADD R7, R7, 0x1 ;  /* 0x0000000107077836 */ /* 0x000fe20000000000 */
[----:B------:R-:W-:Y:S01]  /*4df0*/  R2UR UR10, R24 ;  /* 0x00000000180a72ca */ /* 0x000fe200000e0000 */
[----:B------:R-:W-:Y:S01]  /*4e00*/  UIADD3.X UR27, URZ, UR25, URZ, UP1, !UPT ;  /* 0x000000193f1b7290 */ /* 0x000fe20008ffe43f */
[----:B------:R-:W-:Y:S01]  /*4e10*/  R2UR UR12, R6 ;  /* 0x00000000060c72ca */ /* 0x000fe200000e0000 */
[----:B------:R-:W-:Y:S01]  /*4e20*/  UMOV UR14, 0x0 ;  /* 0x00000000000e7882 */ /* 0x000fe20000000000 */
[----:B------:R-:W-:Y:S01]  /*4e30*/  R2UR UR20, R20 ;  /* 0x00000000141472ca */ /* 0x000fe200000e0000 */
[----:B------:R-:W-:Y:S01]  /*4e40*/  UMOV UR15, 0x10000000 ;  /* 0x10000000000f7882 */ /* 0x000fe20000000000 */
[----:B------:R-:W-:Y:S01]  /*4e50*/  ISETP.GT.AND P1, PT, R4, 0x1, PT ;  /* 0x000000010400780c */ /* 0x000fe20003f24270 */
[----:B------:R-:W-:Y:S01]  /*4e60*/  UIADD3 UR16, UR5, 0x280, URZ ;  /* 0x0000028005107890 */ /* 0x000fe2000fffe03f */
[----:B------:R-:W-:Y:S01]  /*4e70*/  ISETP.NE.AND P0, PT, R7, 0x19, PT ;  /* 0x000000190700780c */ /* 0x000fe20003f05270 */
[----:B------:R-:W-:Y:S01]  /*4e80*/  UIADD3 UR5, UR19, UR8, URZ ;  /* 0x0000000813057290 */ /* 0x000fe2000fffe03f */
[----:B------:R-:W-:Y:S01]  /*4e90*/  VIADD R24, R24, 0x20 ;  /* 0x0000002018187836 */ /* 0x000fe20000000000 */
[----:B------:R-:W-:Y:S01]  /*4ea0*/  UMOV UR21, 0x30000 ;  /* 0x0003000000157882 */ /* 0x000fe20000000000 */
[----:B------:R-:W-:-:S02]  /*4eb0*/  SEL R14, RZ, 0x1, P0 ;  /* 0x00000001ff0e7807 */ /* 0x000fc40000000000 */
[----:B------:R-:W-:Y:S01]  /*4ec0*/  UMOV UR8, UR16 ;  /* 0x0000001000087c82 */ /* 0x000fe20008000000 */
[----:B------:R-:W-:Y:S01]  /*4ed0*/  SEL R7, R7, RZ, P0 ;  /* 0x000000ff07077207 */ /* 0x000fe20000000000 */
[----:B------:R0:W-:Y:S01]  /*4ee0*/  UTMALDG.3D [UR8], [UR6], desc[UR14] ;  /* 0x00000e08060075b4 */ /* 0x0001e20008011000 */
[----:B------:R-:W-:Y:S01]  /*4ef0*/  LOP3.LUT R5, R5, R14, RZ, 0x3c, !PT ;  /* 0x0000000e05057212 */ /* 0x000fe200078e3cff */
[----:B0-----:R-:W-:Y:S01]  /*4f00*/  UMOV UR11, UR20 ;  /* 0x00000014000b7c82 */ /* 0x001fe20008000000 */
[----:B------:R-:W-:Y:S02]  /*4f10*/  UMOV UR8, UR5 ;  /* 0x0000000500087c82 */ /* 0x000fe40008000000 */
[----:B------:R0:W-:Y:S02]  /*4f20*/  UTMALDG.3D.MULTICAST [UR8], [UR26], UR21, desc[UR14] ;  /* 0x00000e081a0073b4 */ /* 0x0001e40008011815 */
[----:B0-----:R-:W-:Y:S05]  /*4f30*/  @P1 BRA `(.L_x_115) ;  /* 0xfffffffc00441947 */ /* 0x001fea000383ffff */
.L_x_112:
[----:B------:R-:W-:Y:S05]  /*4f40*/  BSYNC B1 ;  /* 0x0000000000017941 */ /* 0x000fea0003800000 */
.L_x_111:
[----:B------:R-:W-:Y:S01]  /*4f50*/  LOP3.LUT P1, RZ, R9, 0xff, RZ, 0xc0, !PT ;  /* 0x000000ff09ff7812 */ /* 0x000fe2000782c0ff */
[C---:B------:R-:W-:Y:S01]  /*4f60*/  IMAD.IADD R6, R10.reuse, 0x1, R3 ;  /* 0x000000010a067824 */ /* 0x040fe200078e0203 */
[----:B------:R-:W-:Y:S01]  /*4f70*/  ULDC.64 UR6, c[0x0][0x650] ;  /* 0x0001940000067ab9 */ /* 0x000fe20000000a00 */
[----:B------:R-:W-:Y:S01]  /*4f80*/  ISETP.GE.U32.AND P2, PT, R10, 0x19, PT ;  /* 0x000000190a00780c */ /* 0x000fe20003f46070 */
[----:B------:R-:W-:Y:S01]  /*4f90*/  BSSY B1, `(.L_x_116) ;  /* 0x000006c000017945 */ /* 0x000fe20003800000 */
[----:B------:R-:W-:Y:S01]  /*4fa0*/  IMAD.MOV.U32 R21, RZ, RZ, -0x1 ;  /* 0xffffffffff157424 */ /* 0x000fe200078e00ff */
[----:B------:R-:W-:Y:S01]  /*4fb0*/  ISETP.GT.U32.AND P0, PT, R6, 0x18, PT ;  /* 0x000000180600780c */ /* 0x000fe20003f04070 */
[----:B------:R-:W-:Y:S01]  /*4fc0*/  IMAD.MOV.U32 R20, RZ, RZ, -0x1 ;  /* 0xffffffffff147424 */ /* 0x000fe200078e00ff */
[----:B------:R-:W-:Y:S02]  /*4fd0*/  PRMT R9, RZ, 0x7610, R9 ;  /* 0x00007610ff097816 */ /* 0x000fe40000000009 */
[----:B------:R-:W-:-:S03]  /*4fe0*/  ISETP.LT.U32.AND P0, PT, R10, 0x19, P0 ;  /* 0x000000190a00780c */ /* 0x000fc60000701070 */
[----:B------:R-:W0:Y:S01]  /*4ff0*/  @P1 S2R R5, SR_CgaCtaId ;  /* 0x0000000000051919 */ /* 0x000e220000008800 */
[----:B------:R-:W-:-:S04]  /*5000*/  @P1 MOV R4, 0x400 ;  /* 0x0000040000041802 */ /* 0x000fc80000000f00 */
[----:B0-----:R-:W-:Y:S01]  /*5010*/  @P1 LEA R3, R5, R4, 0x18 ;  /* 0x0000000405031211 */ /* 0x001fe200078ec0ff */
[----:B------:R-:W-:-:S03]  /*5020*/  IMAD.WIDE.U32 R4, R6, 0x51eb851f, RZ ;  /* 0x51eb851f06047825 */ /* 0x000fc600078e00ff */
[----:B------:R0:W-:Y:S01]  /*5030*/  @P1 SYNCS.ARRIVE.TRANS64.A1T0 RZ, [R3+URZ+0x1a8], RZ ;  /* 0x0001a8ff03ff19a7 */ /* 0x0001e2000810003f */
[----:B------:R-:W-:Y:S02]  /*5040*/  IADD3 R16, P1, R16, UR22, RZ ;  /* 0x0000001610107c10 */ /* 0x000fe4000ff3e0ff */
[----:B------:R-:W-:Y:S02]  /*5050*/  SHF.R.U32.HI R5, RZ, 0x3, R5 ;  /* 0x00000003ff057819 */ /* 0x000fe40000011605 */
[----:B------:R-:W-:Y:S02]  /*5060*/  IADD3.X R17, R17, UR13, RZ, P1, !PT ;  /* 0x0000000d11117c10 */ /* 0x000fe40008ffe4ff */
[----:B------:R-:W-:Y:S02]  /*5070*/  PRMT R4, RZ, 0x7610, R4 ;  /* 0x00007610ff047816 */ /* 0x000fe40000000004 */
[----:B0-----:R-:W-:Y:S02]  /*5080*/  SEL R3, RZ, 0x1, !P0 ;  /* 0x00000001ff037807 */ /* 0x001fe40004000000 */
[----:B------:R-:W-:-:S02]  /*5090*/  ISETP.GE.U32.AND P0, PT, R16, UR6, PT ;  /* 0x0000000610007c0c */ /* 0x000fc4000bf06070 */
[----:B------:R-:W-:Y:S01]  /*50a0*/  LOP3.LUT R0, R0, R3, RZ, 0x3c, !PT ;  /* 0x0000000300007212 */ /* 0x000fe200078e3cff */
[----:B------:R-:W-:Y:S01]  /*50b0*/  IMAD R3, R5, -0x19, R6 ;  /* 0xffffffe705037824 */ /* 0x000fe200078e0206 */
[----:B------:R-:W-:Y:S01]  /*50c0*/  ISETP.GE.U32.AND.EX P0, PT, R17, UR7, PT, P0 ;  /* 0x0000000711007c0c */ /* 0x000fe2000bf06100 */
[----:B------:R-:W-:Y:S01]  /*50d0*/  IMAD.MOV.U32 R6, RZ, RZ, -0x1 ;  /* 0xffffffffff067424 */ /* 0x000fe200078e00ff */
[----:B------:R-:W-:-:S11]  /*50e0*/  @P2 LOP3.LUT R0, R0, 0x1, R5, 0x78, !PT ;  /* 0x0000000100002812 */ /* 0x000fd600078e7805 */
[----:B------:R-:W-:Y:S05]  /*50f0*/  @P0 BRA `(.L_x_117) ;  /* 0x0000000400540947 */ /* 0x000fea0003800000 */
[----:B------:R-:W0:Y:S01]  /*5100*/  S2R R15, SR_CTAID.X ;  /* 0x00000000000f7919 */ /* 0x000e220000002500 */
[----:B------:R-:W-:Y:S01]  /*5110*/  ULDC.64 UR6, c[0x0][0x628] ;  /* 0x00018a0000067ab9 */ /* 0x000fe20000000a00 */
[----:B------:R-:W-:Y:S01]  /*5120*/  ULDC UR8, c[0x0][0x630] ;  /* 0x00018c0000087ab9 */ /* 0x000fe20000000800 */
[----:B------:R-:W-:Y:S01]  /*5130*/  ISETP.NE.U32.AND P0, PT, RZ, UR6, PT ;  /* 0x00000006ff007c0c */ /* 0x000fe2000bf05070 */
[----:B------:R-:W1:Y:S01]  /*5140*/  S2R R20, SR_CTAID.Y ;  /* 0x0000000000147919 */ /* 0x000e620000002600 */
[----:B------:R-:W-:Y:S01]  /*5150*/  ULDC UR9, c[0x0][0x150] ;  /* 0x0000540000097ab9 */ /* 0x000fe20000000800 */
[----:B------:R-:W-:Y:S01]  /*5160*/  IMAD.MOV.U32 R4, RZ, RZ, R16 ;  /* 0x000000ffff047224 */ /* 0x000fe200078e0010 */
[----:B------:R-:W-:Y:S01]  /*5170*/  ISETP.NE.AND.EX P0, PT, RZ, UR7, PT, P0 ;  /* 0x00000007ff007c0c */ /* 0x000fe2000bf05300 */
[----:B------:R-:W-:Y:S01]  /*5180*/  IMAD.MOV.U32 R5, RZ, RZ, R17 ;  /* 0x000000ffff057224 */ /* 0x000fe200078e0011 */
[----:B0-----:R-:W-:-:S11]  /*5190*/  I2FP.F32.U32 R22, R15 ;  /* 0x0000000f00167245 */ /* 0x001fd60000201000 */
[----:B------:R-:W-:Y:S05]  /*51a0*/  @!P0 BRA `(.L_x_118) ;  /* 0x0000000000288947 */ /* 0x000fea0003800000 */
[----:B------:R-:W-:Y:S02]  /*51b0*/  ULDC UR5, c[0x0][0x634] ;  /* 0x00018d0000057ab9 */ /* 0x000fe40000000800 */
[----:B------:R-:W-:-:S05]  /*51c0*/  IADD3 R5, P0, R16, UR5, RZ ;  /* 0x0000000510057c10 */ /* 0x000fca000ff1e0ff */
[----:B------:R-:W-:-:S04]  /*51d0*/  IMAD.X R21, RZ, RZ, R17, P0 ;  /* 0x000000ffff157224 */ /* 0x000fc800000e0611 */
[----:B------:R-:W-:-:S04]  /*51e0*/  IMAD.WIDE.U32 R6, R21, UR6, RZ ;  /* 0x0000000615067c25 */ /* 0x000fc8000f8e00ff */
[----:B------:R-:W-:-:S04]  /*51f0*/  IMAD.WIDE.U32 R6, P0, R5, UR7, R6 ;  /* 0x0000000705067c25 */ /* 0x000fc8000f800006 */
[----:B------:R-:W-:-:S04]  /*5200*/  IMAD.WIDE.U32 R4, R5, UR6, RZ ;  /* 0x0000000605047c25 */ /* 0x000fc8000f8e00ff */
[----:B------:R-:W-:Y:S01]  /*5210*/  IMAD.MOV.U32 R4, RZ, RZ, R7 ;  /* 0x000000ffff047224 */ /* 0x000fe200078e0007 */
[----:B------:R-:W-:Y:S01]  /*5220*/  IADD3 RZ, P1, R5, R6, RZ ;  /* 0x0000000605ff7210 */ /* 0x000fe20007f3e0ff */
[----:B------:R-:W-:-:S04]  /*5230*/  IMAD.X R5, RZ, RZ, RZ, P0 ;  /* 0x000000ffff057224 */ /* 0x000fc800000e06ff */
[----:B------:R-:W-:-:S08]  /*5240*/  IMAD.WIDE.U32.X R4, R21, UR7, R4, P1 ;  /* 0x0000000715047c25 */ /* 0x000fd000088e0404 */
.L_x_118:
[--C-:B------:R-:W-:Y:S01]  /*5250*/  SHF.R.U64 R14, R4, UR8, R5.reuse ;  /* 0x00000008040e7c19 */ /* 0x100fe20008001205 */
[----:B------:R-:W-:Y:S01]  /*5260*/  FMUL R22, R22, UR9 ;  /* 0x0000000916167c20 */ /* 0x000fe20008400000 */
[----:B------:R-:W-:Y:S01]  /*5270*/  SHF.R.U32.HI R4, RZ, UR8, R5 ;  /* 0x00000008ff047c19 */ /* 0x000fe20008011605 */
[----:B------:R-:W0:Y:S01]  /*5280*/  LDC R6, c[0x0][0x144] ;  /* 0x00005100ff067b82 */ /* 0x000e220000000800 */
[----:B------:R-:W-:Y:S01]  /*5290*/  IADD3 R5, P0, RZ, -R14, RZ ;  /* 0x8000000eff057210 */ /* 0x000fe20007f1e0ff */
[----:B------:R-:W-:Y:S01]  /*52a0*/  ULDC UR5, c[0x0][0x154] ;  /* 0x0000550000057ab9 */ /* 0x000fe20000000800 */
[----:B-1----:R-:W-:Y:S01]  /*52b0*/  I2FP.F32.U32 R7, R20 ;  /* 0x0000001400077245 */ /* 0x002fe20000201000 */
[----:B------:R-:W1:Y:S01]  /*52c0*/  F2I.U32.TRUNC.NTZ R22, R22 ;  /* 0x0000001600167305 */ /* 0x000e62000020f000 */
[----:B------:R-:W-:Y:S01]  /*52d0*/  ULDC.64 UR6, c[0x0][0x620] ;  /* 0x0001880000067ab9 */ /* 0x000fe20000000a00 */
[----:B------:R-:W-:Y:S01]  /*52e0*/  IMAD.X R4, RZ, RZ, ~R4, P0 ;  /* 0x000000ffff047224 */ /* 0x000fe200000e0e04 */
[----:B------:R-:W-:Y:S01]  /*52f0*/  ISETP.NE.AND P2, PT, R2, 0x1, PT ;  /* 0x000000010200780c */ /* 0x000fe20003f45270 */
[----:B------:R-:W-:Y:S01]  /*5300*/  FMUL R23, R7, UR5 ;  /* 0x0000000507177c20 */ /* 0x000fe20008400000 */
[----:B------:R-:W2:Y:S01]  /*5310*/  LDC R25, c[0x0][0x148] ;  /* 0x00005200ff197b82 */ /* 0x000ea20000000800 */
[----:B------:R-:W-:Y:S01]  /*5320*/  IMAD R4, R4, UR6, RZ ;  /* 0x0000000604047c24 */ /* 0x000fe2000f8e02ff */
[----:B------:R-:W-:-:S03]  /*5330*/  ULDC UR5, c[0x0][0x618] ;  /* 0x0001860000057ab9 */ /* 0x000fc60000000800 */
[----:B------:R-:W3:Y:S01]  /*5340*/  F2I.U32.TRUNC.NTZ R23, R23 ;  /* 0x0000001700177305 */ /* 0x000ee2000020f000 */
[C---:B------:R-:W-:Y:S02]  /*5350*/  IMAD R7, R5.reuse, UR7, R4 ;  /* 0x0000000705077c24 */ /* 0x040fe4000f8e0204 */
[----:B------:R-:W-:Y:S01]  /*5360*/  IMAD.WIDE.U32 R4, R5, UR6, R16 ;  /* 0x0000000605047c25 */ /* 0x000fe2000f8e0010 */
[----:B------:R-:W-:Y:S02]  /*5370*/  ULDC.64 UR6, c[0x0][0x640] ;  /* 0x0001900000067ab9 */ /* 0x000fe40000000a00 */
[----:B------:R-:W-:Y:S01]  /*5380*/  ISETP.NE.U32.AND P0, PT, RZ, UR6, PT ;  /* 0x00000006ff007c0c */ /* 0x000fe2000bf05070 */
[----:B------:R-:W-:Y:S02]  /*5390*/  IMAD.IADD R5, R5, 0x1, R7 ;  /* 0x0000000105057824 */ /* 0x000fe400078e0207 */
[----:B-1----:R-:W-:Y:S01]  /*53a0*/  IMAD.MOV R22, RZ, RZ, -R22 ;  /* 0x000000ffff167224 */ /* 0x002fe200078e0a16 */
[----:B------:R-:W-:-:S02]  /*53b0*/  ISETP.NE.AND.EX P0, PT, RZ, UR7, PT, P0 ;  /* 0x00000007ff007c0c */ /* 0x000fc4000bf05300 */
[----:B------:R-:W-:Y:S01]  /*53c0*/  SHF.R.U64 R21, R4, UR5, R5 ;  /* 0x0000000504157c19 */ /* 0x000fe20008001205 */
[----:B0-----:R-:W-:Y:S01]  /*53d0*/  IMAD R15, R6, R22, R15 ;  /* 0x00000016060f7224 */ /* 0x001fe200078e020f */
[----:B------:R-:W-:Y:S01]  /*53e0*/  SHF.R.U32.HI R4, RZ, UR5, R5 ;  /* 0x00000005ff047c19 */ /* 0x000fe20008011605 */
[----:B------:R-:W-:Y:S01]  /*53f0*/  ULDC UR5, c[0x0][0x608] ;  /* 0x0001820000057ab9 */ /* 0x000fe20000000800 */
[----:B---3--:R-:W-:Y:S02]  /*5400*/  IMAD.MOV R6, RZ, RZ, -R23 ;  /* 0x000000ffff067224 */ /* 0x008fe400078e0a17 */
[--C-:B------:R-:W-:Y:S02]  /*5410*/  SHF.R.U64 R22, R21, UR5, R4.reuse ;  /* 0x0000000515167c19 */ /* 0x100fe40008001204 */
[----:B------:R-:W-:Y:S01]  /*5420*/  SHF.R.U32.HI R5, RZ, UR5, R4 ;  /* 0x00000005ff057c19 */ /* 0x000fe20008011604 */
[----:B------:R-:W-:Y:S01]  /*5430*/  ULDC UR5, c[0x0][0x658] ;  /* 0x0001960000057ab9 */ /* 0x000fe20000000800 */
[----:B--2---:R-:W-:-:S02]  /*5440*/  @P2 IMAD R15, R25, R6, R20 ;  /* 0x00000006190f2224 */ /* 0x004fc400078e0214 */
[--C-:B------:R-:W-:Y:S02]  /*5450*/  SHF.R.U64 R20, R22, UR5, R5.reuse ;  /* 0x0000000516147c19 */ /* 0x100fe40008001205 */
[----:B------:R-:W-:-:S03]  /*5460*/  SHF.R.U32.HI R23, RZ, UR5, R5 ;  /* 0x00000005ff177c19 */ /* 0x000fc60008011605 */
[----:B------:R-:W-:Y:S02]  /*5470*/  IMAD.MOV.U32 R6, RZ, RZ, R20 ;  /* 0x000000ffff067224 */ /* 0x000fe400078e0014 */
[----:B------:R-:W-:Y:S01]  /*5480*/  IMAD.MOV.U32 R5, RZ, RZ, R23 ;  /* 0x000000ffff057224 */ /* 0x000fe200078e0017 */
[----:B------:R-:W-:Y:S06]  /*5490*/  @!P0 BRA `(.L_x_119) ;  /* 0x00000000002c8947 */ /* 0x000fec0003800000 */
        /* <DEDUP_REMOVED lines=9> */
[----:B------:R-:W-:-:S04]  /*5530*/  IMAD.WIDE.U32.X R4, R23, UR7, R4, P1 ;  /* 0x0000000717047c25 */ /* 0x000fc800088e0404 */
[----:B------:R-:W-:-:S07]  /*5540*/  IMAD.MOV.U32 R6, RZ, RZ, R4 ;  /* 0x000000ffff067224 */ /* 0x000fce00078e0004 */
.L_x_119:
[----:B------:R-:W-:Y:S01]  /*5550*/  ULDC UR5, c[0x0][0x648] ;  /* 0x0001920000057ab9 */ /* 0x000fe20000000800 */
[----:B------:R-:W-:Y:S01]  /*5560*/  LOP3.LUT R4, R22, UR17, RZ, 0xc0, !PT ;  /* 0x0000001116047c12 */ /* 0x000fe2000f8ec0ff */
[----:B------:R-:W-:Y:S01]  /*5570*/  ULDC UR6, c[0x0][0x610] ;  /* 0x0001840000067ab9 */ /* 0x000fe20000000800 */
[----:B------:R-:W-:Y:S01]  /*5580*/  SHF.R.U64 R5, R6, UR5, R5 ;  /* 0x0000000506057c19 */ /* 0x000fe20008001205 */
[----:B------:R-:W-:Y:S01]  /*5590*/  ULDC UR5, c[0x0][0x638] ;  /* 0x00018e0000057ab9 */ /* 0x000fe20000000800 */
[----:B------:R-:W-:-:S03]  /*55a0*/  LOP3.LUT R21, R21, UR4, RZ, 0xc0, !PT ;  /* 0x0000000415157c12 */ /* 0x000fc6000f8ec0ff */
[----:B------:R-:W-:Y:S02]  /*55b0*/  IMAD.MOV R7, RZ, RZ, -R5 ;  /* 0x000000ffff077224 */ /* 0x000fe400078e0a05 */
[----:B------:R-:W-:Y:S02]  /*55c0*/  IMAD R4, R5, UR18, R4 ;  /* 0x0000001205047c24 */ /* 0x000fe4000f8e0204 */
[----:B------:R-:W-:Y:S01]  /*55d0*/  IMAD R20, R7, UR5, R20 ;  /* 0x0000000507147c24 */ /* 0x000fe2000f8e0214 */
[----:B------:R-:W-:Y:S01]  /*55e0*/  ULDC UR5, c[0x0][0x600] ;  /* 0x0001800000057ab9 */ /* 0x000fe20000000800 */
[----:B------:R-:W-:Y:S02]  /*55f0*/  IMAD R15, R4, UR6, R15 ;  /* 0x00000006040f7c24 */ /* 0x000fe4000f8e020f */
[----:B------:R-:W-:Y:S02]  /*5600*/  IMAD R6, R20, UR5, R21 ;  /* 0x0000000514067c24 */ /* 0x000fe4000f8e0215 */
[----:B------:R-:W-:-:S03]  /*5610*/  IMAD.MOV.U32 R4, RZ, RZ, 0x1 ;  /* 0x00000001ff047424 */ /* 0x000fc600078e00ff */
[----:B------:R-:W-:Y:S02]  /*5620*/  SEL R20, R6, R15, !P2 ;  /* 0x0000000f06147207 */ /* 0x000fe40005000000 */
[----:B------:R-:W-:Y:S01]  /*5630*/  SEL R21, R15, R6, !P2 ;  /* 0x000000060f157207 */ /* 0x000fe20005000000 */
[----:B------:R-:W-:-:S07]  /*5640*/  IMAD.MOV.U32 R6, RZ, RZ, R14 ;  /* 0x000000ffff067224 */ /* 0x000fce00078e000e */
.L_x_117:
[----:B------:R-:W-:Y:S05]  /*5650*/  BSYNC B1 ;  /* 0x0000000000017941 */ /* 0x000fea0003800000 */
.L_x_116:
[----:B------:R-:W-:-:S13]  /*5660*/  LOP3.LUT P0, RZ, R4, 0xff, RZ, 0xc0, !PT ;  /* 0x000000ff04ff7812 */ /* 0x000fda000780c0ff */
[----:B------:R-:W-:Y:S05]  /*5670*/  @P0 BRA `(.L_x_120) ;  /* 0xfffffff400400947 */ /* 0x000fea000383ffff */
[----:B------:R-:W-:Y:S05]  /*5680*/  BSYNC B0 ;  /* 0x0000000000007941 */ /* 0x000fea0003800000 */
.L_x_109:
[----:B------:R-:W-:-:S03]  /*5690*/  UMOV UR5, 0xffffffff ;  /* 0xffffffff00057882 */ /* 0x000fc60000000000 */
[----:B------:R-:W-:Y:S05]  /*56a0*/  BRA.DIV UR5, `(.L_x_121) ;  /* 0x0000001205087947 */ /* 0x000fea000b800000 */
[----:B------:R-:W-:-:S13]  /*56b0*/  ELECT P6, URZ, PT ;  /* 0x00000000003f782f */ /* 0x000fda00038c0000 */
.L_x_156:
[----:B------:R-:W-:Y:S04]  /*56c0*/  BSSY B0, `(.L_x_122) ;  /* 0x00000e8000007945 */ /* 0x000fe80003800000 */
[----:B------:R-:W-:Y:S05]  /*56d0*/  @!P6 BRA `(.L_x_123) ;  /* 0x0000000c0098e947 */ /* 0x000fea0003800000 */
[----:B------:R-:W-:-:S04]  /*56e0*/  LOP3.LUT R19, R19, 0x2, RZ, 0xfc, !PT ;  /* 0x0000000213137812 */ /* 0x000fc800078efcff */
[----:B------:R-:W-:-:S13]  /*56f0*/  ISETP.NE.AND P0, PT, R19, 0x3, PT ;  /* 0x000000031300780c */ /* 0x000fda0003f05270 */
[----:B------:R-:W-:Y:S05]  /*5700*/  @!P0 BRA `(.L_x_124) ;  /* 0x0000000000048947 */ /* 0x000fea0003800000 */
[----:B------:R-:W-:Y:S01]  /*5710*/  BPT.TRAP 0x1 ;  /* 0x000000040000795c */ /* 0x000fe20000300000 */
.L_x_124:
[----:B------:R-:W0:Y:S01]  /*5720*/  S2R R5, SR_CgaCtaId ;  /* 0x0000000000057919 */ /* 0x000e220000008800 */
[----:B------:R-:W-:Y:S02]  /*5730*/  MOV R2, 0x400 ;  /* 0x0000040000027802 */ /* 0x000fe40000000f00 */
[----:B------:R-:W-:Y:S02]  /*5740*/  SHF.L.U32 R4, R0, 0x1f, RZ ;  /* 0x0000001f00047819 */ /* 0x000fe400000006ff */
[----:B0-----:R-:W-:-:S05]  /*5750*/  LEA R2, R5, R2, 0x18 ;  /* 0x0000000205027211 */ /* 0x001fca00078ec0ff */
[----:B------:R-:W-:-:S04]  /*5760*/  VIADD R2, R2, 0xc8 ;  /* 0x000000c802027836 */ /* 0x000fc80000000000 */
[C---:B------:R-:W-:Y:S02]  /*5770*/  IMAD R7, R3.reuse, 0x8, R2 ;  /* 0x0000000803077824 */ /* 0x040fe400078e0202 */
[----:B------:R-:W-:Y:S02]  /*5780*/  VIADD R3, R3, 0x1 ;  /* 0x0000000103037836 */ /* 0x000fe40000000000 */
[----:B------:R-:W0:Y:S03]  /*5790*/  SYNCS.PHASECHK.TRANS64.TRYWAIT P0, [R7+URZ], R4 ;  /* 0x00000004070075a7 */ /* 0x000e26000800017f */
[----:B------:R-:W-:-:S04]  /*57a0*/  ISETP.NE.AND P1, PT, R3, 0x19, PT ;  /* 0x000000190300780c */ /* 0x000fc80003f25270 */
[----:B------:R-:W-:Y:S02]  /*57b0*/  SEL R5, RZ, 0x1, P1 ;  /* 0x00000001ff057807 */ /* 0x000fe40000800000 */
[----:B------:R-:W-:Y:S02]  /*57c0*/  SEL R3, R3, RZ, P1 ;  /* 0x000000ff03037207 */ /* 0x000fe40000800000 */
[----:B------:R-:W-:-:S03]  /*57d0*/  LOP3.LUT R6, R0, R5, RZ, 0x3c, !PT ;  /* 0x0000000500067212 */ /* 0x000fc600078e3cff */
[----:B------:R-:W-:Y:S01]  /*57e0*/  IMAD R8, R3, 0x8, R2 ;  /* 0x0000000803087824 */ /* 0x000fe200078e0202 */
[----:B------:R-:W-:Y:S01]  /*57f0*/  SHF.L.U32 R5, R6, 0x1f, RZ ;  /* 0x0000001f06057819 */ /* 0x000fe200000006ff */
[----:B0-----:R-:W-:Y:S06]  /*5800*/  @!P0 BRA `(.L_x_125) ;  /* 0x0000000c00d08947 */ /* 0x001fec0003800000 */
.L_x_157:
[----:B------:R-:W1:Y:S01]  /*5810*/  SYNCS.PHASECHK.TRANS64.TRYWAIT P0, [R8+URZ], R5 ;  /* 0x00000005080075a7 */ /* 0x000e62000800017f */
[----:B------:R-:W-:-:S05]  /*5820*/  VIADD R0, R3, 0x1 ;  /* 0x0000000103007836 */ /* 0x000fca0000000000 */
[----:B------:R-:W-:-:S04]  /*5830*/  ISETP.NE.AND P1, PT, R0, 0x19, PT ;  /* 0x000000190000780c */ /* 0x000fc80003f25270 */
[----:B------:R-:W-:Y:S02]  /*5840*/  SEL R3, RZ, 0x1, P1 ;  /* 0x00000001ff037807 */ /* 0x000fe40000800000 */
[----:B0-----:R-:W-:Y:S02]  /*5850*/  SEL R7, R0, RZ, P1 ;  /* 0x000000ff00077207 */ /* 0x001fe40000800000 */
[----:B------:R-:W-:-:S03]  /*5860*/  LOP3.LUT R6, R6, R3, RZ, 0x3c, !PT ;  /* 0x0000000306067212 */ /* 0x000fc600078e3cff */
[----:B------:R-:W-:Y:S01]  /*5870*/  IMAD R9, R7, 0x8, R2 ;  /* 0x0000000807097824 */ /* 0x000fe200078e0202 */
[----:B------:R-:W-:Y:S01]  /*5880*/  SHF.L.U32 R4, R6, 0x1f, RZ ;  /* 0x0000001f06047819 */ /* 0x000fe200000006ff */
[----:B-1----:R-:W-:Y:S06]  /*5890*/  @!P0 BRA `(.L_x_126) ;  /* 0x0000000c00c08947 */ /* 0x002fec0003800000 */
.L_x_158:
[----:B------:R-:W1:Y:S01]  /*58a0*/  SYNCS.PHASECHK.TRANS64.TRYWAIT P0, [R9+URZ], R4 ;  /* 0x00000004090075a7 */ /* 0x000e62000800017f */
[----:B------:R-:W-:-:S05]  /*58b0*/  VIADD R0, R7, 0x1 ;  /* 0x0000000107007836 */ /* 0x000fca0000000000 */
[----:B------:R-:W-:-:S04]  /*58c0*/  ISETP.NE.AND P1, PT, R0, 0x19, PT ;  /* 0x000000190000780c */ /* 0x000fc80003f25270 */
[----:B------:R-:W-:Y:S02]  /*58d0*/  SEL R3, RZ, 0x1, P1 ;  /* 0x00000001ff037807 */ /* 0x000fe40000800000 */
[----:B------:R-:W-:Y:S02]  /*58e0*/  SEL R7, R0, RZ, P1 ;  /* 0x000000ff00077207 */ /* 0x000fe40000800000 */
[----:B------:R-:W-:-:S03]  /*58f0*/  LOP3.LUT R6, R6, R3, RZ, 0x3c, !PT ;  /* 0x0000000306067212 */ /* 0x000fc600078e3cff */
[----:B0-----:R-:W-:Y:S01]  /*5900*/  IMAD R8, R7, 0x8, R2 ;  /* 0x0000000807087824 */ /* 0x001fe200078e0202 */
[----:B------:R-:W-:Y:S01]  /*5910*/  SHF.L.U32 R5, R6, 0x1f, RZ ;  /* 0x0000001f06057819 */ /* 0x000fe200000006ff */
[----:B-1----:R-:W-:Y:S06]  /*5920*/  @!P0 BRA `(.L_x_127) ;  /* 0x0000000c00b08947 */ /* 0x002fec0003800000 */
.L_x_159:
        /* <DEDUP_REMOVED lines=9> */
.L_x_160:
        /* <DEDUP_REMOVED lines=9> */
.L_x_161:
        /* <DEDUP_REMOVED lines=9> */
.L_x_162:
        /* <DEDUP_REMOVED lines=9> */
.L_x_163:
        /* <DEDUP_REMOVED lines=9> */
.L_x_164:
        /* <DEDUP_REMOVED lines=9> */
.L_x_165:
        /* <DEDUP_REMOVED lines=9> */
.L_x_166:
        /* <DEDUP_REMOVED lines=9> */
.L_x_167:
        /* <DEDUP_REMOVED lines=9> */
.L_x_168:
        /* <DEDUP_REMOVED lines=9> */
.L_x_169:
        /* <DEDUP_REMOVED lines=9> */
.L_x_170:
        /* <DEDUP_REMOVED lines=9> */
.L_x_171:
        /* <DEDUP_REMOVED lines=9> */
.L_x_172:
        /* <DEDUP_REMOVED lines=9> */
.L_x_173:
        /* <DEDUP_REMOVED lines=9> */
.L_x_174:
        /* <DEDUP_REMOVED lines=9> */
.L_x_175:
        /* <DEDUP_REMOVED lines=9> */
.L_x_176:
        /* <DEDUP_REMOVED lines=9> */
.L_x_177:
        /* <DEDUP_REMOVED lines=9> */
.L_x_178:
[----:B------:R-:W1:Y:S01]  /*63e0*/  SYNCS.PHASECHK.TRANS64.TRYWAIT P0, [R9+URZ], R4 ;  /* 0x00000004090075a7 */ /* 0x000e62000800017f */
[----:B------:R-:W-:-:S05]  /*63f0*/  VIADD R0, R7, 0x1 ;  /* 0x0000000107007836 */ /* 0x000fca0000000000 */
[----:B------:R-:W-:-:S04]  /*6400*/  ISETP.NE.AND P1, PT, R0, 0x19, PT ;  /* 0x000000190000780c */ /* 0x000fc80003f25270 */
[----:B------:R-:W-:Y:S02]  /*6410*/  SEL R3, RZ, 0x1, P1 ;  /* 0x00000001ff037807 */ /* 0x000fe40000800000 */
[----:B------:R-:W-:Y:S02]  /*6420*/  SEL R7, R0, RZ, P1 ;  /* 0x000000ff00077207 */ /* 0x000fe40000800000 */
[----:B------:R-:W-:-:S03]  /*6430*/  LOP3.LUT R11, R6, R3, RZ, 0x3c, !PT ;  /* 0x00000003060b7212 */ /* 0x000fc600078e3cff */
[----:B------:R-:W-:Y:S01]  /*6440*/  IMAD R6, R7, 0x8, R2 ;  /* 0x0000000807067824 */ /* 0x000fe200078e0202 */
[----:B0-----:R-:W-:Y:S01]  /*6450*/  SHF.L.U32 R5, R11, 0x1f, RZ ;  /* 0x0000001f0b057819 */ /* 0x001fe200000006ff */
[----:B-1----:R-:W-:Y:S06]  /*6460*/  @!P0 BRA `(.L_x_147) ;  /* 0x0000000800708947 */ /* 0x002fec0003800000 */
.L_x_179:
[----:B------:R-:W1:Y:S01]  /*6470*/  SYNCS.PHASECHK.TRANS64.TRYWAIT P0, [R6+URZ], R5 ;  /* 0x00000005060075a7 */ /* 0x000e62000800017f */
[----:B------:R-:W-:-:S05]  /*6480*/  VIADD R0, R7, 0x1 ;  /* 0x0000000107007836 */ /* 0x000fca0000000000 */
[----:B------:R-:W-:-:S04]  /*6490*/  ISETP.NE.AND P1, PT, R0, 0x19, PT ;  /* 0x000000190000780c */ /* 0x000fc80003f25270 */
[----:B0-----:R-:W-:Y:S02]  /*64a0*/  SEL R4, RZ, 0x1, P1 ;  /* 0x00000001ff047807 */ /* 0x001fe40000800000 */
[----:B------:R-:W-:Y:S02]  /*64b0*/  SEL R3, R0, RZ, P1 ;  /* 0x000000ff00037207 */ /* 0x000fe40000800000 */
[----:B------:R-:W-:Y:S01]  /*64c0*/  LOP3.LUT R0, R11, R4, RZ, 0x3c, !PT ;  /* 0x000000040b007212 */ /* 0x000fe200078e3cff */
[----:B-1----:R-:W-:Y:S06]  /*64d0*/  @!P0 BRA `(.L_x_148) ;  /* 0x0000000800688947 */ /* 0x002fec0003800000 */
.L_x_180:
[----:B------:R-:W-:Y:S01]  /*64e0*/  IMAD R3, R3, 0x8, R2 ;  /* 0x0000000803037824 */ /* 0x000fe200078e0202 */
[----:B------:R-:W-:-:S07]  /*64f0*/  SHF.L.U32 R0, R0, 0x1f, RZ ;  /* 0x0000001f00007819 */ /* 0x000fce00000006ff */
.L_x_149:
[----:B-1----:R1:W2:Y:S02]  /*6500*/  SYNCS.PHASECHK.TRANS64.TRYWAIT P0, [R3+URZ], R0 ;  /* 0x00000000030075a7 */ /* 0x0022a4000800017f */
[----:B--2---:R-:W-:Y:S05]  /*6510*/  @!P0 NANOSLEEP.SYNCS 0x989680 ;  /* 0x009896800000895d */ /* 0x004fea0003900000 */
[----:B------:R-:W2:Y:S02]  /*6520*/  @!P0 SYNCS.PHASECHK.TRANS64 P0, [R3+URZ], R0 ;  /* 0x00000000030085a7 */ /* 0x000ea4000800007f */
[----:B--2---:R-:W-:Y:S05]  /*6530*/  @!P0 BRA `(.L_x_149) ;  /* 0xfffffffc00f08947 */ /* 0x004fea000383ffff */
.L_x_123:
[----:B------:R-:W-:Y:S05]  /*6540*/  BSYNC B0 ;  /* 0x0000000000007941 */ /* 0x000fea0003800000 */
.L_x_122:
[----:B------:R-:W-:Y:S05]  /*6550*/  EXIT ;  /* 0x000000000000794d */ /* 0x000fea0003800000 */
.L_x_22:
[----:B---3--:R3:W4:Y:S02]  /*6560*/  SYNCS.PHASECHK.TRANS64.TRYWAIT P1, [R3+URZ], R0 ;  /* 0x00000000030075a7 */ /* 0x008724000802017f */
[----:B----4-:R-:W-:Y:S05]  /*6570*/  @!P1 NANOSLEEP.SYNCS 0x989680 ;  /* 0x009896800000995d */ /* 0x010fea0003900000 */
[----:B------:R-:W4:Y:S02]  /*6580*/  @!P1 SYNCS.PHASECHK.TRANS64 P1, [R3+URZ], R0 ;  /* 0x00000000030095a7 */ /* 0x000f24000802007f */
[----:B----4-:R-:W-:Y:S05]  /*6590*/  @!P1 BRA `(.L_x_22) ;  /* 0xfffffffc00f09947 */ /* 0x010fea000383ffff */
[----:B------:R-:W-:Y:S05]  /*65a0*/  BRA `(.L_x_21) ;  /* 0xffffffb000907947 */ /* 0x000fea000383ffff */
.L_x_27:
[----:B-1----:R1:W2:Y:S02]  /*65b0*/  SYNCS.PHASECHK.TRANS64.TRYWAIT P1, [R5+URZ], R4 ;  /* 0x00000004050075a7 */ /* 0x0022a4000802017f */
[----:B--2---:R-:W-:Y:S05]  /*65c0*/  @!P1 NANOSLEEP.SYNCS 0x989680 ;  /* 0x009896800000995d */ /* 0x004fea0003900000 */
[----:B------:R-:W2:Y:S02]  /*65d0*/  @!P1 SYNCS.PHASECHK.TRANS64 P1, [R5+URZ], R4 ;  /* 0x00000004050095a7 */ /* 0x000ea4000802007f */
[----:B--2---:R-:W-:Y:S05]  /*65e0*/  @!P1 BRA `(.L_x_27) ;  /* 0xfffffffc00f09947 */ /* 0x004fea000383ffff */
[----:B------:R-:W-:Y:S05]  /*65f0*/  BRA `(.L_x_26) ;  /* 0xffffffb400387947 */ /* 0x000fea000383ffff */
.L_x_110:
[----:B------:R-:W-:Y:S01]  /*6600*/  BSSY B1, `(.L_x_150) ;  /* 0x0000006000017945 */ /* 0x000fe20003800000 */
[----:B------:R-:W-:-:S07]  /*6610*/  IMAD.MOV.U32 R15, RZ, RZ, -0x1 ;  /* 0xffffffffff0f7424 */ /* 0x000fce00078e00ff */
[----:B------:R-:W-:Y:S05]  /*6620*/  WARPSYNC.COLLECTIVE R15, `(.L_x_151) ;  /* 0x000000000f0c7348 */ /* 0x000fea0003c00000 */
[----:B------:R-:W-:Y:S02]  /*6630*/  ELECT P6, UR62, PT ;  /* 0x00000000003e782f */ /* 0x000fe400038c0000 */
[----:B------:R-:W-:Y:S01]  /*6640*/  MOV R14, UR62 ;  /* 0x0000003e000e7c02 */ /* 0x000fe20008000f00 */
[----:B------:R-:W-:Y:S10]  /*6650*/  ENDCOLLECTIVE ;  /* 0x000000000000791b */ /* 0x000ff40003800000 */
.L_x_151:
[----:B------:R-:W-:Y:S05]  /*6660*/  BSYNC B1 ;  /* 0x0000000000017941 */ /* 0x000fea0003800000 */
.L_x_150:
[----:B------:R-:W-:Y:S05]  /*6670*/  BRA `(.L_x_152) ;  /* 0xffffffe4004c7947 */ /* 0x000fea000383ffff */
.L_x_113:
[----:B-1----:R1:W2:Y:S02]  /*6680*/  SYNCS.PHASECHK.TRANS64.TRYWAIT P0, [R23+URZ+0xc8], R14 ;  /* 0x0000c80e170075a7 */ /* 0x0022a4000800017f */
[----:B--2---:R-:W-:Y:S05]  /*6690*/  @!P0 NANOSLEEP.SYNCS 0x989680 ;  /* 0x009896800000895d */ /* 0x004fea0003900000 */
[----:B------:R-:W2:Y:S02]  /*66a0*/  @!P0 SYNCS.PHASECHK.TRANS64 P0, [R23+URZ+0xc8], R14 ;  /* 0x0000c80e170085a7 */ /* 0x000ea4000800007f */
[----:B--2---:R-:W-:Y:S05]  /*66b0*/  @!P0 BRA `(.L_x_113) ;  /* 0xfffffffc00f08947 */ /* 0x004fea000383ffff */
[----:B------:R-:W-:Y:S05]  /*66c0*/  BRA `(.L_x_153) ;  /* 0xffffffe400847947 */ /* 0x000fea000383ffff */
.L_x_121:
[----:B------:R-:W-:Y:S01]  /*66d0*/  BSSY B0, `(.L_x_154) ;  /* 0x0000006000007945 */ /* 0x000fe20003800000 */
[----:B------:R-:W-:-:S07]  /*66e0*/  IMAD.MOV.U32 R15, RZ, RZ, -0x1 ;  /* 0xffffffffff0f7424 */ /* 0x000fce00078e00ff */
[----:B------:R-:W-:Y:S05]  /*66f0*/  WARPSYNC.COLLECTIVE R15, `(.L_x_155) ;  /* 0x000000000f0c7348 */ /* 0x000fea0003c00000 */
[----:B------:R-:W-:Y:S02]  /*6700*/  ELECT P6, UR62, PT ;  /* 0x00000000003e782f */ /* 0x000fe400038c0000 */
[----:B------:R-:W-:Y:S01]  /*6710*/  MOV R14, UR62 ;  /* 0x0000003e000e7c02 */ /* 0x000fe20008000f00 */
[----:B------:R-:W-:Y:S10]  /*6720*/  ENDCOLLECTIVE ;  /* 0x000000000000791b */ /* 0x000ff40003800000 */
.L_x_155:
[----:B------:R-:W-:Y:S05]  /*6730*/  BSYNC B0 ;  /* 0x0000000000007941 */ /* 0x000fea0003800000 */
.L_x_154:
[----:B------:R-:W-:Y:S05]  /*6740*/  BRA `(.L_x_156) ;  /* 0xffffffec00dc7947 */ /* 0x000fea000383ffff */
.L_x_125:
[----:B0-----:R0:W1:Y:S02]  /*6750*/  SYNCS.PHASECHK.TRANS64.TRYWAIT P0, [R7+URZ], R4 ;  /* 0x00000004070075a7 */ /* 0x001064000800017f */
[----:B-1----:R-:W-:Y:S05]  /*6760*/  @!P0 NANOSLEEP.SYNCS 0x989680 ;  /* 0x009896800000895d */ /* 0x002fea0003900000 */
[----:B------:R-:W1:Y:S02]  /*6770*/  @!P0 SYNCS.PHASECHK.TRANS64 P0, [R7+URZ], R4 ;  /* 0x00000004070085a7 */ /* 0x000e64000800007f */
[----:B-1----:R-:W-:Y:S05]  /*6780*/  @!P0 BRA `(.L_x_125) ;  /* 0xfffffffc00f08947 */ /* 0x002fea000383ffff */
[----:B------:R-:W-:Y:S05]  /*6790*/  BRA `(.L_x_157) ;  /* 0xfffffff0001c7947 */ /* 0x000fea000383ffff */
.L_x_126:
[----:B0-----:R0:W1:Y:S02]  /*67a0*/  SYNCS.PHASECHK.TRANS64.TRYWAIT P0, [R8+URZ], R5 ;  /* 0x00000005080075a7 */ /* 0x001064000800017f */
[----:B-1----:R-:W-:Y:S05]  /*67b0*/  @!P0 NANOSLEEP.SYNCS 0x989680 ;  /* 0x009896800000895d */ /* 0x002fea0003900000 */
[----:B------:R-:W1:Y:S02]  /*67c0*/  @!P0 SYNCS.PHASECHK.TRANS64 P0, [R8+URZ], R5 ;  /* 0x00000005080085a7 */ /* 0x000e64000800007f */
[----:B-1----:R-:W-:Y:S05]  /*67d0*/  @!P0 BRA `(.L_x_126) ;  /* 0xfffffffc00f08947 */ /* 0x002fea000383ffff */
[----:B------:R-:W-:Y:S05]  /*67e0*/  BRA `(.L_x_158) ;  /* 0xfffffff0002c7947 */ /* 0x000fea000383ffff */
.L_x_127:
[----:B0-----:R0:W1:Y:S02]  /*67f0*/  SYNCS.PHASECHK.TRANS64.TRYWAIT P0, [R9+URZ], R4 ;  /* 0x00000004090075a7 */ /* 0x001064000800017f */
[----:B-1----:R-:W-:Y:S05]  /*6800*/  @!P0 NANOSLEEP.SYNCS 0x989680 ;  /* 0x009896800000895d */ /* 0x002fea0003900000 */
[----:B------:R-:W1:Y:S02]  /*6810*/  @!P0 SYNCS.PHASECHK.TRANS64 P0, [R9+URZ], R4 ;  /* 0x00000004090085a7 */ /* 0x000e64000800007f */
[----:B-1----:R-:W-:Y:S05]  /*6820*/  @!P0 BRA `(.L_x_127) ;  /* 0xfffffffc00f08947 */ /* 0x002fea000383ffff */
[----:B------:R-:W-:Y:S05]  /*6830*/  BRA `(.L_x_159) ;  /* 0xfffffff0003c7947 */ /* 0x000fea000383ffff */
.L_x_128:
[----:B0-----:R0:W1:Y:S02]  /*6840*/  SYNCS.PHASECHK.TRANS64.TRYWAIT P0, [R8+URZ], R5 ;  /* 0x00000005080075a7 */ /* 0x001064000800017f */
[----:B-1----:R-:W-:Y:S05]  /*6850*/  @!P0 NANOSLEEP.SYNCS 0x989680 ;  /* 0x009896800000895d */ /* 0x002fea0003900000 */
[----:B------:R-:W1:Y:S02]  /*6860*/  @!P0 SYNCS.PHASECHK.TRANS64 P0, [R8+URZ], R5 ;  /* 0x00000005080085a7 */ /* 0x000e64000800007f */
[----:B-1----:R-:W-:Y:S05]  /*6870*/  @!P0 BRA `(.L_x_128) ;  /* 0xfffffffc00f08947 */ /* 0x002fea000383ffff */
[----:B------:R-:W-:Y:S05]  /*6880*/  BRA `(.L_x_160) ;  /* 0xfffffff0004c7947 */ /* 0x000fea000383ffff */
.L_x_129:
[----:B0-----:R0:W1:Y:S02]  /*6890*/  SYNCS.PHASECHK.TRANS64.TRYWAIT P0, [R9+URZ], R4 ;  /* 0x00000004090075a7 */ /* 0x001064000800017f */
[----:B-1----:R-:W-:Y:S05]  /*68a0*/  @!P0 NANOSLEEP.SYNCS 0x989680 ;  /* 0x009896800000895d */ /* 0x002fea0003900000 */
[----:B------:R-:W1:Y:S02]  /*68b0*/  @!P0 SYNCS.PHASECHK.TRANS64 P0, [R9+URZ], R4 ;  /* 0x00000004090085a7 */ /* 0x000e64000800007f */
[----:B-1----:R-:W-:Y:S05]  /*68c0*/  @!P0 BRA `(.L_x_129) ;  /* 0xfffffffc00f08947 */ /* 0x002fea000383ffff */
[----:B------:R-:W-:Y:S05]  /*68d0*/  BRA `(.L_x_161) ;  /* 0xfffffff0005c7947 */ /* 0x000fea000383ffff */
.L_x_130:
[----:B0-----:R0:W1:Y:S02]  /*68e0*/  SYNCS.PHASECHK.TRANS64.TRYWAIT P0, [R8+URZ], R5 ;  /* 0x00000005080075a7 */ /* 0x001064000800017f */
[----:B-1----:R-:W-:Y:S05]  /*68f0*/  @!P0 NANOSLEEP.SYNCS 0x989680 ;  /* 0x009896800000895d */ /* 0x002fea0003900000 */
[----:B------:R-:W1:Y:S02]  /*6900*/  @!P0 SYNCS.PHASECHK.TRANS64 P0, [R8+URZ], R5 ;  /* 0x00000005080085a7 */ /* 0x000e64000800007f */
[----:B-1----:R-:W-:Y:S05]  /*6910*/  @!P0 BRA `(.L_x_130) ;  /* 0xfffffffc00f08947 */ /* 0x002fea000383ffff */
[----:B------:R-:W-:Y:S05]  /*6920*/  BRA `(.L_x_162) ;  /* 0xfffffff0006c7947 */ /* 0x000fea000383ffff */
.L_x_131:
[----:B0-----:R0:W1:Y:S02]  /*6930*/  SYNCS.PHASECHK.TRANS64.TRYWAIT P0, [R9+URZ], R4 ;  /* 0x00000004090075a7 */ /* 0x001064000800017f */
[----:B-1----:R-:W-:Y:S05]  /*6940*/  @!P0 NANOSLEEP.SYNCS 0x989680 ;  /* 0x009896800000895d */ /* 0x002fea0003900000 */
[----:B------:R-:W1:Y:S02]  /*6950*/  @!P0 SYNCS.PHASECHK.TRANS64 P0, [R9+URZ], R4 ;  /* 0x00000004090085a7 */ /* 0x000e64000800007f */
[----:B-1----:R-:W-:Y:S05]  /*6960*/  @!P0 BRA `(.L_x_131) ;  /* 0xfffffffc00f08947 */ /* 0x002fea000383ffff */
[----:B------:R-:W-:Y:S05]  /*6970*/  BRA `(.L_x_163) ;  /* 0xfffffff0007c7947 */ /* 0x000fea000383ffff */
.L_x_132:
[----:B0-----:R0:W1:Y:S02]  /*6980*/  SYNCS.PHASECHK.TRANS64.TRYWAIT P0, [R8+URZ], R5 ;  /* 0x00000005080075a7 */ /* 0x001064000800017f */
[----:B-1----:R-:W-:Y:S05]  /*6990*/  @!P0 NANOSLEEP.SYNCS 0x989680 ;  /* 0x009896800000895d */ /* 0x002fea0003900000 */
[----:B------:R-:W1:Y:S02]  /*69a0*/  @!P0 SYNCS.PHASECHK.TRANS64 P0, [R8+URZ], R5 ;  /* 0x00000005080085a7 */ /* 0x000e64000800007f */
[----:B-1----:R-:W-:Y:S05]  /*69b0*/  @!P0 BRA `(.L_x_132) ;  /* 0xfffffffc00f08947 */ /* 0x002fea000383ffff */
[----:B------:R-:W-:Y:S05]  /*69c0*/  BRA `(.L_x_164) ;  /* 0xfffffff0008c7947 */ /* 0x000fea000383ffff */
.L_x_133:
[----:B0-----:R0:W1:Y:S02]  /*69d0*/  SYNCS.PHASECHK.TRANS64.TRYWAIT P0, [R9+URZ], R4 ;  /* 0x00000004090075a7 */ /* 0x001064000800017f */
[----:B-1----:R-:W-:Y:S05]  /*69e0*/  @!P0 NANOSLEEP.SYNCS 0x989680 ;  /* 0x009896800000895d */ /* 0x002fea0003900000 */
[----:B------:R-:W1:Y:S02]  /*69f0*/  @!P0 SYNCS.PHASECHK.TRANS64 P0, [R9+URZ], R4 ;  /* 0x00000004090085a7 */ /* 0x000e64000800007f */
[----:B-1----:R-:W-:Y:S05]  /*6a00*/  @!P0 BRA `(.L_x_133) ;  /* 0xfffffffc00f08947 */ /* 0x002fea000383ffff */
[----:B------:R-:W-:Y:S05]  /*6a10*/  BRA `(.L_x_165) ;  /* 0xfffffff0009c7947 */ /* 0x000fea000383ffff */
.L_x_134:
[----:B0-----:R0:W1:Y:S02]  /*6a20*/  SYNCS.PHASECHK.TRANS64.TRYWAIT P0, [R8+URZ], R5 ;  /* 0x00000005080075a7 */ /* 0x001064000800017f */
[----:B-1----:R-:W-:Y:S05]  /*6a30*/  @!P0 NANOSLEEP.SYNCS 0x989680 ;  /* 0x009896800000895d */ /* 0x002fea0003900000 */
[----:B------:R-:W1:Y:S02]  /*6a40*/  @!P0 SYNCS.PHASECHK.TRANS64 P0, [R8+URZ], R5 ;  /* 0x00000005080085a7 */ /* 0x000e64000800007f */
[----:B-1----:R-:W-:Y:S05]  /*6a50*/  @!P0 BRA `(.L_x_134) ;  /* 0xfffffffc00f08947 */ /* 0x002fea000383ffff */
[----:B------:R-:W-:Y:S05]  /*6a60*/  BRA `(.L_x_166) ;  /* 0xfffffff000ac7947 */ /* 0x000fea000383ffff */
.L_x_135:
[----:B0-----:R0:W1:Y:S02]  /*6a70*/  SYNCS.PHASECHK.TRANS64.TRYWAIT P0, [R9+URZ], R4 ;  /* 0x00000004090075a7 */ /* 0x001064000800017f */
[----:B-1----:R-:W-:Y:S05]  /*6a80*/  @!P0 NANOSLEEP.SYNCS 0x989680 ;  /* 0x009896800000895d */ /* 0x002fea0003900000 */
[----:B------:R-:W1:Y:S02]  /*6a90*/  @!P0 SYNCS.PHASECHK.TRANS64 P0, [R9+URZ], R4 ;  /* 0x00000004090085a7 */ /* 0x000e64000800007f */
[----:B-1----:R-:W-:Y:S05]  /*6aa0*/  @!P0 BRA `(.L_x_135) ;  /* 0xfffffffc00f08947 */ /* 0x002fea000383ffff */
[----:B------:R-:W-:Y:S05]  /*6ab0*/  BRA `(.L_x_167) ;  /* 0xfffffff000bc7947 */ /* 0x000fea000383ffff */
.L_x_136:
[----:B0-----:R0:W1:Y:S02]  /*6ac0*/  SYNCS.PHASECHK.TRANS64.TRYWAIT P0, [R8+URZ], R5 ;  /* 0x00000005080075a7 */ /* 0x001064000800017f */
[----:B-1----:R-:W-:Y:S05]  /*6ad0*/  @!P0 NANOSLEEP.SYNCS 0x989680 ;  /* 0x009896800000895d */ /* 0x002fea0003900000 */
[----:B------:R-:W1:Y:S02]  /*6ae0*/  @!P0 SYNCS.PHASECHK.TRANS64 P0, [R8+URZ], R5 ;  /* 0x00000005080085a7 */ /* 0x000e64000800007f */
[----:B-1----:R-:W-:Y:S05]  /*6af0*/  @!P0 BRA `(.L_x_136) ;  /* 0xfffffffc00f08947 */ /* 0x002fea000383ffff */
[----:B------:R-:W-:Y:S05]  /*6b00*/  BRA `(.L_x_168) ;  /* 0xfffffff000cc7947 */ /* 0x000fea000383ffff */
.L_x_137:
[----:B0-----:R0:W1:Y:S02]  /*6b10*/  SYNCS.PHASECHK.TRANS64.TRYWAIT P0, [R9+URZ], R4 ;  /* 0x00000004090075a7 */ /* 0x001064000800017f */
[----:B-1----:R-:W-:Y:S05]  /*6b20*/  @!P0 NANOSLEEP.SYNCS 0x989680 ;  /* 0x009896800000895d */ /* 0x002fea0003900000 */
[----:B------:R-:W1:Y:S02]  /*6b30*/  @!P0 SYNCS.PHASECHK.TRANS64 P0, [R9+URZ], R4 ;  /* 0x00000004090085a7 */ /* 0x000e64000800007f */
[----:B-1----:R-:W-:Y:S05]  /*6b40*/  @!P0 BRA `(.L_x_137) ;  /* 0xfffffffc00f08947 */ /* 0x002fea000383ffff */
[----:B------:R-:W-:Y:S05]  /*6b50*/  BRA `(.L_x_169) ;  /* 0xfffffff000dc7947 */ /* 0x000fea000383ffff */
.L_x_138:
[----:B0-----:R0:W1:Y:S02]  /*6b60*/  SYNCS.PHASECHK.TRANS64.TRYWAIT P0, [R8+URZ], R5 ;  /* 0x00000005080075a7 */ /* 0x001064000800017f */
[----:B-1----:R-:W-:Y:S05]  /*6b70*/  @!P0 NANOSLEEP.SYNCS 0x989680 ;  /* 0x009896800000895d */ /* 0x002fea0003900000 */
[----:B------:R-:W1:Y:S02]  /*6b80*/  @!P0 SYNCS.PHASECHK.TRANS64 P0, [R8+URZ], R5 ;  /* 0x00000005080085a7 */ /* 0x000e64000800007f */
[----:B-1----:R-:W-:Y:S05]  /*6b90*/  @!P0 BRA `(.L_x_138) ;  /* 0xfffffffc00f08947 */ /* 0x002fea000383ffff */
[----:B------:R-:W-:Y:S05]  /*6ba0*/  BRA `(.L_x_170) ;  /* 0xfffffff000ec7947 */ /* 0x000fea000383ffff */
.L_x_139:
[----:B0-----:R0:W1:Y:S02]  /*6bb0*/  SYNCS.PHASECHK.TRANS64.TRYWAIT P0, [R9+URZ], R4 ;  /* 0x00000004090075a7 */ /* 0x001064000800017f */
[----:B-1----:R-:W-:Y:S05]  /*6bc0*/  @!P0 NANOSLEEP.SYNCS 0x989680 ;  /* 0x009896800000895d */ /* 0x002fea0003900000 */
[----:B------:R-:W1:Y:S02]  /*6bd0*/  @!P0 SYNCS.PHASECHK.TRANS64 P0, [R9+URZ], R4 ;  /* 0x00000004090085a7 */ /* 0x000e64000800007f */
[----:B-1----:R-:W-:Y:S05]  /*6be0*/  @!P0 BRA `(.L_x_139) ;  /* 0xfffffffc00f08947 */ /* 0x002fea000383ffff */
[----:B------:R-:W-:Y:S05]  /*6bf0*/  BRA `(.L_x_171) ;  /* 0xfffffff000fc7947 */ /* 0x000fea000383ffff */
.L_x_140:
[----:B0-----:R0:W1:Y:S02]  /*6c00*/  SYNCS.PHASECHK.TRANS64.TRYWAIT P0, [R8+URZ], R5 ;  /* 0x00000005080075a7 */ /* 0x001064000800017f */
[----:B-1----:R-:W-:Y:S05]  /*6c10*/  @!P0 NANOSLEEP.SYNCS 0x989680 ;  /* 0x009896800000895d */ /* 0x002fea0003900000 */
[----:B------:R-:W1:Y:S02]  /*6c20*/  @!P0 SYNCS.PHASECHK.TRANS64 P0, [R8+URZ], R5 ;  /* 0x00000005080085a7 */ /* 0x000e64000800007f */
[----:B-1----:R-:W-:Y:S05]  /*6c30*/  @!P0 BRA `(.L_x_140) ;  /* 0xfffffffc00f08947 */ /* 0x002fea000383ffff */
[----:B------:R-:W-:Y:S05]  /*6c40*/  BRA `(.L_x_172) ;  /* 0xfffffff4000c7947 */ /* 0x000fea000383ffff */
.L_x_141:
[----:B0-----:R0:W1:Y:S02]  /*6c50*/  SYNCS.PHASECHK.TRANS64.TRYWAIT P0, [R9+URZ], R4 ;  /* 0x00000004090075a7 */ /* 0x001064000800017f */
[----:B-1----:R-:W-:Y:S05]  /*6c60*/  @!P0 NANOSLEEP.SYNCS 0x989680 ;  /* 0x009896800000895d */ /* 0x002fea0003900000 */
[----:B------:R-:W1:Y:S02]  /*6c70*/  @!P0 SYNCS.PHASECHK.TRANS64 P0, [R9+URZ], R4 ;  /* 0x00000004090085a7 */ /* 0x000e64000800007f */
[----:B-1----:R-:W-:Y:S05]  /*6c80*/  @!P0 BRA `(.L_x_141) ;  /* 0xfffffffc00f08947 */ /* 0x002fea000383ffff */
[----:B------:R-:W-:Y:S05]  /*6c90*/  BRA `(.L_x_173) ;  /* 0xfffffff4001c7947 */ /* 0x000fea000383ffff */
.L_x_142:
[----:B0-----:R0:W1:Y:S02]  /*6ca0*/  SYNCS.PHASECHK.TRANS64.TRYWAIT P0, [R8+URZ], R5 ;  /* 0x00000005080075a7 */ /* 0x001064000800017f */
[----:B-1----:R-:W-:Y:S05]  /*6cb0*/  @!P0 NANOSLEEP.SYNCS 0x989680 ;  /* 0x009896800000895d */ /* 0x002fea0003900000 */
[----:B------:R-:W1:Y:S02]  /*6cc0*/  @!P0 SYNCS.PHASECHK.TRANS64 P0, [R8+URZ], R5 ;  /* 0x00000005080085a7 */ /* 0x000e64000800007f */
[----:B-1----:R-:W-:Y:S05]  /*6cd0*/  @!P0 BRA `(.L_x_142) ;  /* 0xfffffffc00f08947 */ /* 0x002fea000383ffff */
[----:B------:R-:W-:Y:S05]  /*6ce0*/  BRA `(.L_x_174) ;  /* 0xfffffff4002c7947 */ /* 0x000fea000383ffff */
.L_x_143:
[----:B0-----:R0:W1:Y:S02]  /*6cf0*/  SYNCS.PHASECHK.TRANS64.TRYWAIT P0, [R9+URZ], R4 ;  /* 0x00000004090075a7 */ /* 0x001064000800017f */
[----:B-1----:R-:W-:Y:S05]  /*6d00*/  @!P0 NANOSLEEP.SYNCS 0x989680 ;  /* 0x009896800000895d */ /* 0x002fea0003900000 */
[----:B------:R-:W1:Y:S02]  /*6d10*/  @!P0 SYNCS.PHASECHK.TRANS64 P0, [R9+URZ], R4 ;  /* 0x00000004090085a7 */ /* 0x000e64000800007f */
[----:B-1----:R-:W-:Y:S05]  /*6d20*/  @!P0 BRA `(.L_x_143) ;  /* 0xfffffffc00f08947 */ /* 0x002fea000383ffff */
[----:B------:R-:W-:Y:S05]  /*6d30*/  BRA `(.L_x_175) ;  /* 0xfffffff4003c7947 */ /* 0x000fea000383ffff */
.L_x_144:
[----:B0-----:R0:W1:Y:S02]  /*6d40*/  SYNCS.PHASECHK.TRANS64.TRYWAIT P0, [R8+URZ], R5 ;  /* 0x00000005080075a7 */ /* 0x001064000800017f */
[----:B-1----:R-:W-:Y:S05]  /*6d50*/  @!P0 NANOSLEEP.SYNCS 0x989680 ;  /* 0x009896800000895d */ /* 0x002fea0003900000 */
[----:B------:R-:W1:Y:S02]  /*6d60*/  @!P0 SYNCS.PHASECHK.TRANS64 P0, [R8+URZ], R5 ;  /* 0x00000005080085a7 */ /* 0x000e64000800007f */
[----:B-1----:R-:W-:Y:S05]  /*6d70*/  @!P0 BRA `(.L_x_144) ;  /* 0xfffffffc00f08947 */ /* 0x002fea000383ffff */
[----:B------:R-:W-:Y:S05]  /*6d80*/  BRA `(.L_x_176) ;  /* 0xfffffff4004c7947 */ /* 0x000fea000383ffff */
.L_x_145:
[----:B0-----:R0:W1:Y:S02]  /*6d90*/  SYNCS.PHASECHK.TRANS64.TRYWAIT P0, [R9+URZ], R4 ;  /* 0x00000004090075a7 */ /* 0x001064000800017f */
[----:B-1----:R-:W-:Y:S05]  /*6da0*/  @!P0 NANOSLEEP.SYNCS 0x989680 ;  /* 0x009896800000895d */ /* 0x002fea0003900000 */
[----:B------:R-:W1:Y:S02]  /*6db0*/  @!P0 SYNCS.PHASECHK.TRANS64 P0, [R9+URZ], R4 ;  /* 0x00000004090085a7 */ /* 0x000e64000800007f */
[----:B-1----:R-:W-:Y:S05]  /*6dc0*/  @!P0 BRA `(.L_x_145) ;  /* 0xfffffffc00f08947 */ /* 0x002fea000383ffff */
[----:B------:R-:W-:Y:S05]  /*6dd0*/  BRA `(.L_x_177) ;  /* 0xfffffff4005c7947 */ /* 0x000fea000383ffff */
.L_x_146:
[----:B0-----:R0:W1:Y:S02]  /*6de0*/  SYNCS.PHASECHK.TRANS64.TRYWAIT P0, [R8+URZ], R5 ;  /* 0x00000005080075a7 */ /* 0x001064000800017f */
[----:B-1----:R-:W-:Y:S05]  /*6df0*/  @!P0 NANOSLEEP.SYNCS 0x989680 ;  /* 0x009896800000895d */ /* 0x002fea0003900000 */
[----:B------:R-:W1:Y:S02]  /*6e00*/  @!P0 SYNCS.PHASECHK.TRANS64 P0, [R8+URZ], R5 ;  /* 0x00000005080085a7 */ /* 0x000e64000800007f */
[----:B-1----:R-:W-:Y:S05]  /*6e10*/  @!P0 BRA `(.L_x_146) ;  /* 0xfffffffc00f08947 */ /* 0x002fea000383ffff */
[----:B------:R-:W-:Y:S05]  /*6e20*/  BRA `(.L_x_178) ;  /* 0xfffffff4006c7947 */ /* 0x000fea000383ffff */
.L_x_147:
[----:B0-----:R0:W1:Y:S02]  /*6e30*/  SYNCS.PHASECHK.TRANS64.TRYWAIT P0, [R9+URZ], R4 ;  /* 0x00000004090075a7 */ /* 0x001064000800017f */
[----:B-1----:R-:W-:Y:S05]  /*6e40*/  @!P0 NANOSLEEP.SYNCS 0x989680 ;  /* 0x009896800000895d */ /* 0x002fea0003900000 */
[----:B------:R-:W1:Y:S02]  /*6e50*/  @!P0 SYNCS.PHASECHK.TRANS64 P0, [R9+URZ], R4 ;  /* 0x00000004090085a7 */ /* 0x000e64000800007f */
[----:B-1----:R-:W-:Y:S05]  /*6e60*/  @!P0 BRA `(.L_x_147) ;  /* 0xfffffffc00f08947 */ /* 0x002fea000383ffff */
[----:B------:R-:W-:Y:S05]  /*6e70*/  BRA `(.L_x_179) ;  /* 0xfffffff4007c7947 */ /* 0x000fea000383ffff */
.L_x_148:
[----:B0-----:R0:W1:Y:S02]  /*6e80*/  SYNCS.PHASECHK.TRANS64.TRYWAIT P0, [R6+URZ], R5 ;  /* 0x00000005060075a7 */ /* 0x001064000800017f */
[----:B-1----:R-:W-:Y:S05]  /*6e90*/  @!P0 NANOSLEEP.SYNCS 0x989680 ;  /* 0x009896800000895d */ /* 0x002fea0003900000 */
[----:B------:R-:W1:Y:S02]  /*6ea0*/  @!P0 SYNCS.PHASECHK.TRANS64 P0, [R6+URZ], R5 ;  /* 0x00000005060085a7 */ /* 0x000e64000800007f */
[----:B-1----:R-:W-:Y:S05]  /*6eb0*/  @!P0 BRA `(.L_x_148) ;  /* 0xfffffffc00f08947 */ /* 0x002fea000383ffff */
[----:B------:R-:W-:Y:S05]  /*6ec0*/  BRA `(.L_x_180) ;  /* 0xfffffff400847947 */ /* 0x000fea000383ffff */
.L_x_181:
[----:B------:R-:W-:-:S00]  /*6ed0*/  BRA `(.L_x_181) ;  /* 0xfffffffc00fc7947 */ /* 0x000fc0000383ffff */
[----:B------:R-:W-:-:S00]  /*6ee0*/  NOP ;  /* 0x0000000000007918 */ /* 0x000fc00000000000 */
        /* <DEDUP_REMOVED lines=9> */
.L_x_182:


//--------------------- .nv.global.init           --------------------------
	.section	.nv.global.init,"aw",@progbits
.nv.global.init:
	.type		$str$22,@object
	.size		$str$22,($str$23 - $str$22)
$str$22:
        /*0000*/ 	.byte	0x6b, 0x5f, 0x74, 0x69, 0x6c, 0x65, 0x5f, 0x63, 0x6f, 0x75, 0x6e, 0x74, 0x20, 0x3e, 0x3d, 0x20
        /*0010*/ 	.byte	0x31, 0x00
	.type		$str$23,@object
	.size		$str$23,(__unnamed_1 - $str$23)
$str$23:
        /*0012*/ 	.byte	0x2f, 0x74, 0x6d, 0x70, 0x2f, 0x63, 0x75, 0x74, 0x6c, 0x61, 0x73, 0x73, 0x5f, 0x73, 0x77, 0x65
        /*0022*/ 	.byte	0x65, 0x70, 0x5f, 0x73, 0x72, 0x63, 0x2f, 0x69, 0x6e, 0x63, 0x6c, 0x75, 0x64, 0x65, 0x2f, 0x63
        /*0032*/ 	.byte	0x75, 0x74, 0x6c, 0x61, 0x73, 0x73, 0x2f, 0x67, 0x65, 0x6d, 0x6d, 0x2f, 0x63, 0x6f, 0x6c, 0x6c
        /*0042*/ 	.byte	0x65, 0x63, 0x74, 0x69, 0x76, 0x65, 0x2f, 0x73, 0x6d, 0x39, 0x30, 0x5f, 0x6d, 0x6d, 0x61, 0x5f
        /*0052*/ 	.byte	0x74, 0x6d, 0x61, 0x5f, 0x67, 0x6d, 0x6d, 0x61, 0x5f, 0x73, 0x73, 0x5f, 0x77, 0x61, 0x72, 0x70
        /*0062*/ 	.byte	0x73, 0x70, 0x65, 0x63, 0x69, 0x61, 0x6c, 0x69, 0x7a, 0x65, 0x64, 0x2e, 0x68, 0x70, 0x70, 0x00
	.type		__unnamed_1,@object
	.size		__unnamed_1,(.L_0 - __unnamed_1)
__unnamed_1:
        /*0072*/ 	.byte	0x76, 0x6f, 0x69, 0x64, 0x20, 0x63, 0x75, 0x74, 0x6c, 0x61, 0x73, 0x73, 0x3a, 0x3a, 0x67, 0x65
        /* <DEDUP_REMOVED lines=172> */
        /*0b42*/ 	.byte	0x65, 0x6e, 0x74, 0x69, 0x74, 0x79, 0x5d, 0x00
.L_0:


//--------------------- .nv.shared._ZN7cutlass13device_kernelINS_4gemm6kernel13GemmUniversalIN4cute5tupleIJiiiiEEENS1_10collective13CollectiveMmaINS1_34MainloopSm90TmaGmmaWarpSpecializedILi25ENS5_IJNS4_1CILi2EEENSA_ILi1EEESC_EEENS1_35KernelTmaWarpSpecializedCooperativeEEENS5_IJNSA_ILi256EEENSA_ILi32EEESH_EEEaNS5_IJlSC_lEEEaSJ_NS4_8TiledMMAINS4_8MMA_AtomIJNS4_4SM904GMMA26MMA_64x32x32_S32S8S8_SS_TNEEEENS4_6LayoutISD_NS5_IJSC_NSA_ILi0EEESR_EEEEENS5_IJNS4_10UnderscoreESU_SU_EEEEENS4_13SM90_TMA_LOADENS4_14ComposedLayoutINS4_7SwizzleILi1ELi4ELi3EEENS4_18smem_ptr_flag_bitsILi8EEENSQ_INS5_IJNSA_ILi8EEESH_EEENS5_IJSH_SC_EEEEEEEvNS4_8identityENS4_23SM90_TMA_LOAD_MULTICASTES17_vS18_EENS_8epilogue10collective6detail29Sm90TmaWarpSpecializedAdapterINS1C_15DefaultEpilogueIaSJ_SJ_NS1B_6thread17LinearCombinationIaLi1EiiLNS1G_9ScaleType4KindE0ELNS_15FloatRoundStyleE2EaEENS1_15EpilogueDefaultEEEEEvvEEEEvNT_6ParamsE --------------------------
	.section	.nv.shared._ZN7cutlass13device_kernelINS_4gemm6kernel13GemmUniversalIN4cute5tupleIJiiiiEEENS1_10collective13CollectiveMmaINS1_34MainloopSm90TmaGmmaWarpSpecializedILi25ENS5_IJNS4_1CILi2EEENSA_ILi1EEESC_EEENS1_35KernelTmaWarpSpecializedCooperativeEEENS5_IJNSA_ILi256EEENSA_ILi32EEESH_EEEaNS5_IJlSC_lEEEaSJ_NS4_8TiledMMAINS4_8MMA_AtomIJNS4_4SM904GMMA26MMA_64x32x32_S32S8S8_SS_TNEEEENS4_6LayoutISD_NS5_IJSC_NSA_ILi0EEESR_EEEEENS5_IJNS4_10UnderscoreESU_SU_EEEEENS4_13SM90_TMA_LOADENS4_14ComposedLayoutINS4_7SwizzleILi1ELi4ELi3EEENS4_18smem_ptr_flag_bitsILi8EEENSQ_INS5_IJNSA_ILi8EEESH_EEENS5_IJSH_SC_EEEEEEEvNS4_8identityENS4_23SM90_TMA_LOAD_MULTICASTES17_vS18_EENS_8epilogue10collective6detail29Sm90TmaWarpSpecializedAdapterINS1C_15DefaultEpilogueIaSJ_SJ_NS1B_6thread17LinearCombinationIaLi1EiiLNS1G_9ScaleType4KindE0ELNS_15FloatRoundStyleE2EaEENS1_15EpilogueDefaultEEEEEvvEEEEvNT_6ParamsE,"aw",@nobits
	.sectionflags	@""
	.align	16
	.zero		1024


//--------------------- .nv.shared.reserved.0     --------------------------
	.section	.nv.shared.reserved.0,"aw",@nobits
	.weak		__nv_reservedSMEM_offset_0_alias
	.size		__nv_reservedSMEM_offset_0_alias, 0, 0
	.other		__nv_reservedSMEM_offset_0_alias,@"STO_CUDA_RESERVED_SHARED STV_DEFAULT"
__nv_reservedSMEM_offset_0_alias:
	.zero		0


//--------------------- .nv.global                --------------------------
	.section	.nv.global,"aw",@nobits
.nv.global:
	.type		_ZN39_INTERNAL_b1c674ad_4_k_cu_dff520d0_64034cute1_E,@object
	.size		_ZN39_INTERNAL_b1c674ad_4_k_cu_dff520d0_64034cute1_E,(_ZN39_INTERNAL_b1c674ad_4_k_cu_dff520d0_64034cuda3std3__45__cpo6cbeginE - _ZN39_INTERNAL_b1c674ad_4_k_cu_dff520d0_64034cute1_E)
_ZN39_INTERNAL_b1c674ad_4_k_cu_dff520d0_64034cute1_E:
	.zero		1
	.type		_ZN39_INTERNAL_b1c674ad_4_k_cu_dff520d0_64034cuda3std3__45__cpo6cbeginE,@object
	.size		_ZN39_INTERNAL_b1c674ad_4_k_cu_dff520d0_64034cuda3std3__45__cpo6cbeginE,(_ZN39_INTERNAL_b1c674ad_4_k_cu_dff520d0_64034cuda3std3__48in_placeE - _ZN39_INTERNAL_b1c674ad_4_k_cu_dff520d0_64034cuda3std3__45__cpo6cbeginE)
_ZN39_INTERNAL_b1c674ad_4_k_cu_dff520d0_64034cuda3std3__45__cpo6cbeginE:
	.zero		1
	.type		_ZN39_INTERNAL_b1c674ad_4_k_cu_dff520d0_64034cuda3std3__48in_placeE,@object
	.size		_ZN39_INTERNAL_b1c674ad_4_k_cu_dff520d0_64034cuda3std3__48in_placeE,(_ZN39_INTERNAL_b1c674ad_4_k_cu_dff520d0_64034cuda3std6ranges3__45__cpo9iter_moveE - _ZN39_INTERNAL_b1c674ad_4_k_cu_dff520d0_64034cuda3std3__48in_placeE)
_ZN39_INTERNAL_b1c674ad_4_k_cu_dff520d0_64034cuda3std3__48in_placeE:
	.zero		1
	.type		_ZN39_INTERNAL_b1c674ad_4_k_cu_dff520d0_64034cuda3std6ranges3__45__cpo9iter_moveE,@object
	.size		_ZN39_INTERNAL_b1c674ad_4_k_cu_dff520d0_64034cuda3std6ranges3__45__cpo9iter_moveE,(_ZN39_INTERNAL_b1c674ad_4_k_cu_dff520d0_64034cuda3std3__45__cpo5beginE - _ZN39_INTERNAL_b1c674ad_4_k_cu_dff520d0_64034cuda3std6ranges3__45__cpo9iter_moveE)
_ZN39_INTERNAL_b1c674ad_4_k_cu_dff520d0_64034cuda3std6ranges3__45__cpo9iter_moveE:
	.zero		1
	.type		_ZN39_INTERNAL_b1c674ad_4_k_cu_dff520d0_64034cuda3std3__45__cpo5beginE,@object
	.size		_ZN39_INTERNAL_b1c674ad_4_k_cu_dff520d0_64034cuda3std3__45__cpo5beginE,(_ZN39_INTERNAL_b1c674ad_4_k_cu_dff520d0_64034cuda3std3__441_GLOBAL__N__b1c674ad_4_k_cu_dff520d0_64036ignoreE - _ZN39_INTERNAL_b1c674ad_4_k_cu_dff520d0_64034cuda3std3__45__cpo5beginE)
_ZN39_INTERNAL_b1c674ad_4_k_cu_dff520d0_64034cuda3std3__45__cpo5beginE:
	.zero		1
	.type		_ZN39_INTERNAL_b1c674ad_4_k_cu_dff520d0_64034cuda3std3__441_GLOBAL__N__b1c674ad_4_k_cu_dff520d0_64036ignoreE,@object
	.size		_ZN39_INTERNAL_b1c674ad_4_k_cu_dff520d0_64034cuda3std3__441_GLOBAL__N__b1c674ad_4_k_cu_dff520d0_64036ignoreE,(_ZN39_INTERNAL_b1c674ad_4_k_cu_dff520d0_64034cute7productE - _ZN39_INTERNAL_b1c674ad_4_k_cu_dff520d0_64034cuda3std3__441_GLOBAL__N__b1c674ad_4_k_cu_dff520d0_64036ignoreE)
_ZN39_INTERNAL_b1c674ad_4_k_cu_dff520d0_64034cuda3std3__441_GLOBAL__N__b1c674ad_4_k_cu_dff520d0_64036ignoreE:
	.zero		1
	.type		_ZN39_INTERNAL_b1c674ad_4_k_cu_dff520d0_64034cute7productE,@object
	.size		_ZN39_INTERNAL_b1c674ad_4_k_cu_dff520d0_64034cute7productE,(_ZN39_INTERNAL_b1c674ad_4_k_cu_dff520d0_64034cuda3std3__45__cpo3endE - _ZN39_INTERNAL_b1c674ad_4_k_cu_dff520d0_64034cute7productE)
_ZN39_INTERNAL_b1c674ad_4_k_cu_dff520d0_64034cute7productE:
	.zero		1
	.type		_ZN39_INTERNAL_b1c674ad_4_k_cu_dff520d0_64034cuda3std3__45__cpo3endE,@object
	.size		_ZN39_INTERNAL_b1c674ad_4_k_cu_dff520d0_64034cuda3std3__45__cpo3endE,(_ZN39_INTERNAL_b1c674ad_4_k_cu_dff520d0_64034cuda3std3__419piecewise_constructE - _ZN39_INTERNAL_b1c674ad_4_k_cu_dff520d0_64034cuda3std3__45__cpo3endE)
_ZN39_INTERNAL_b1c674ad_4_k_cu_dff520d0_64034cuda3std3__45__cpo3endE:
	.zero		1
	.type		_ZN39_INTERNAL_b1c674ad_4_k_cu_dff520d0_64034cuda3std3__419piecewise_constructE,@object
	.size		_ZN39_INTERNAL_b1c674ad_4_k_cu_dff520d0_64034cuda3std3__419piecewise_constructE,(_ZN39_INTERNAL_b1c674ad_4_k_cu_dff520d0_64034cuda3std3__45__cpo4cendE - _ZN39_INTERNAL_b1c674ad_4_k_cu_dff520d0_64034cuda3std3__419piecewise_constructE)
_ZN39_INTERNAL_b1c674ad_4_k_cu_dff520d0_64034cuda3std3__419piecewise_constructE:
	.zero		1
	.type		_ZN39_INTERNAL_b1c674ad_4_k_cu_dff520d0_64034cuda3std3__45__cpo4cendE,@object
	.size		_ZN39_INTERNAL_b1c674ad_4_k_cu_dff520d0_64034cuda3std3__45__cpo4cendE,(_ZN39_INTERNAL_b1c674ad_4_k_cu_dff520d0_64034cuda3std6ranges3__45__cpo4swapE - _ZN39_INTERNAL_b1c674ad_4_k_cu_dff520d0_64034cuda3std3__45__cpo4cendE)
_ZN39_INTERNAL_b1c674ad_4_k_cu_dff520d0_64034cuda3std3__45__cpo4cendE:
	.zero		1
	.type		_ZN39_INTERNAL_b1c674ad_4_k_cu_dff520d0_64034cuda3std6ranges3__45__cpo4swapE,@object
	.size		_ZN39_INTERNAL_b1c674ad_4_k_cu_dff520d0_64034cuda3std6ranges3__45__cpo4swapE,(.L_8 - _ZN39_INTERNAL_b1c674ad_4_k_cu_dff520d0_64034cuda3std6ranges3__45__cpo4swapE)
_ZN39_INTERNAL_b1c674ad_4_k_cu_dff520d0_64034cuda3std6ranges3__45__cpo4swapE:
	.zero		1
.L_8:


//--------------------- .nv.constant0._ZN7cutlass13device_kernelINS_4gemm6kernel13GemmUniversalIN4cute5tupleIJiiiiEEENS1_10collective13CollectiveMmaINS1_34MainloopSm90TmaGmmaWarpSpecializedILi25ENS5_IJNS4_1CILi2EEENSA_ILi1EEESC_EEENS1_35KernelTmaWarpSpecializedCooperativeEEENS5_IJNSA_ILi256EEENSA_ILi32EEESH_EEEaNS5_IJlSC_lEEEaSJ_NS4_8TiledMMAINS4_8MMA_AtomIJNS4_4SM904GMMA26MMA_64x32x32_S32S8S8_SS_TNEEEENS4_6LayoutISD_NS5_IJSC_NSA_ILi0EEESR_EEEEENS5_IJNS4_10UnderscoreESU_SU_EEEEENS4_13SM90_TMA_LOADENS4_14ComposedLayoutINS4_7SwizzleILi1ELi4ELi3EEENS4_18smem_ptr_flag_bitsILi8EEENSQ_INS5_IJNSA_ILi8EEESH_EEENS5_IJSH_SC_EEEEEEEvNS4_8identityENS4_23SM90_TMA_LOAD_MULTICASTES17_vS18_EENS_8epilogue10collective6detail29Sm90TmaWarpSpecializedAdapterINS1C_15DefaultEpilogueIaSJ_SJ_NS1B_6thread17LinearCombinationIaLi1EiiLNS1G_9ScaleType4KindE0ELNS_15FloatRoundStyleE2EaEENS1_15EpilogueDefaultEEEEEvvEEEEvNT_6ParamsE --------------------------
	.section	.nv.constant0._ZN7cutlass13device_kernelINS_4gemm6kernel13GemmUniversalIN4cute5tupleIJiiiiEEENS1_10collective13CollectiveMmaINS1_34MainloopSm90TmaGmmaWarpSpecializedILi25ENS5_IJNS4_1CILi2EEENSA_ILi1EEESC_EEENS1_35KernelTmaWarpSpecializedCooperativeEEENS5_IJNSA_ILi256EEENSA_ILi32EEESH_EEEaNS5_IJlSC_lEEEaSJ_NS4_8TiledMMAINS4_8MMA_AtomIJNS4_4SM904GMMA26MMA_64x32x32_S32S8S8_SS_TNEEEENS4_6LayoutISD_NS5_IJSC_NSA_ILi0EEESR_EEEEENS5_IJNS4_10UnderscoreESU_SU_EEEEENS4_13SM90_TMA_LOADENS4_14ComposedLayoutINS4_7SwizzleILi1ELi4ELi3EEENS4_18smem_ptr_flag_bitsILi8EEENSQ_INS5_IJNSA_ILi8EEESH_EEENS5_IJSH_SC_EEEEEEEvNS4_8identityENS4_23SM90_TMA_LOAD_MULTICASTES17_vS18_EENS_8epilogue10collective6detail29Sm90TmaWarpSpecializedAdapterINS1C_15DefaultEpilogueIaSJ_SJ_NS1B_6thread17LinearCombinationIaLi1EiiLNS1G_9ScaleType4KindE0ELNS_15FloatRoundStyleE2EaEENS1_15EpilogueDefaultEEEEEvvEEEEvNT_6ParamsE,"a",@progbits
	.sectionflags	@""
	.align	4
.nv.constant0._ZN7cutlass13device_kernelINS_4gemm6kernel13GemmUniversalIN4cute5tupleIJiiiiEEENS1_10collective13CollectiveMmaINS1_34MainloopSm90TmaGmmaWarpSpecializedILi25ENS5_IJNS4_1CILi2EEENSA_ILi1EEESC_EEENS1_35KernelTmaWarpSpecializedCooperativeEEENS5_IJNSA_ILi256EEENSA_ILi32EEESH_EEEaNS5_IJlSC_lEEEaSJ_NS4_8TiledMMAINS4_8MMA_AtomIJNS4_4SM904GMMA26MMA_64x32x32_S32S8S8_SS_TNEEEENS4_6LayoutISD_NS5_IJSC_NSA_ILi0EEESR_EEEEENS5_IJNS4_10UnderscoreESU_SU_EEEEENS4_13SM90_TMA_LOADENS4_14ComposedLayoutINS4_7SwizzleILi1ELi4ELi3EEENS4_18smem_ptr_flag_bitsILi8EEENSQ_INS5_IJNSA_ILi8EEESH_EEENS5_IJSH_SC_EEEEEEEvNS4_8identityENS4_23SM90_TMA_LOAD_MULTICASTES17_vS18_EENS_8epilogue10collective6detail29Sm90TmaWarpSpecializedAdapterINS1C_15DefaultEpilogueIaSJ_SJ_NS1B_6thread17LinearCombinationIaLi1EiiLNS1G_9ScaleType4KindE0ELNS_15FloatRoundStyleE2EaEENS1_15EpilogueDefaultEEEEEvvEEEEvNT_6ParamsE:
	.zero		1664


//--------------------- SYMBOLS --------------------------

	.type		.nv.reservedSmem.offset0,@object
	.size		.nv.reservedSmem.offset0,0x4
	.type		__assertfail,@function
